//
// Generated by NVIDIA NVVM Compiler
//
// Compiler Build ID: CL-36424714
// Cuda compilation tools, release 13.0, V13.0.88
// Based on NVVM 20.0.0
//

.version 9.0
.target sm_100
.address_size 64

	// .globl	cuda_tauSqInv
// _ZZ13cuda_tauSqInvE3acc has been demoted

.visible .entry cuda_tauSqInv(
	.param .u32 cuda_tauSqInv_param_0,
	.param .u64 .ptr .align 1 cuda_tauSqInv_param_1,
	.param .u64 .ptr .align 1 cuda_tauSqInv_param_2,
	.param .u64 .ptr .align 1 cuda_tauSqInv_param_3,
	.param .u64 .ptr .align 1 cuda_tauSqInv_param_4,
	.param .u64 .ptr .align 1 cuda_tauSqInv_param_5
)
{
	.reg .pred 	%p<76>;
	.reg .b32 	%r<22>;
	.reg .b32 	%f<111>;
	.reg .b64 	%rd<15>;
	.reg .b64 	%fd<4>;
	// demoted variable
	.shared .align 4 .b8 _ZZ13cuda_tauSqInvE3acc[128];
	ld.param.u64 	%rd6, [cuda_tauSqInv_param_1];
	ld.param.u64 	%rd3, [cuda_tauSqInv_param_2];
	ld.param.u64 	%rd4, [cuda_tauSqInv_param_3];
	ld.param.u64 	%rd5, [cuda_tauSqInv_param_4];
	ld.param.u64 	%rd7, [cuda_tauSqInv_param_5];
	cvta.to.global.u64 	%rd1, %rd7;
	cvta.to.global.u64 	%rd2, %rd6;
	mov.u32 	%r1, %tid.x;
	setp.gt.u32 	%p1, %r1, 31;
	mov.u32 	%r4, %ctaid.x;
	setp.ne.s32 	%p2, %r4, 0;
	or.pred  	%p3, %p1, %p2;
	@%p3 bra 	$L__BB0_70;
	cvta.to.global.u64 	%rd8, %rd3;
	cvta.to.global.u64 	%rd9, %rd4;
	cvta.to.global.u64 	%rd10, %rd5;
	shl.b32 	%r5, %r1, 2;
	mov.u32 	%r6, _ZZ13cuda_tauSqInvE3acc;
	add.s32 	%r2, %r6, %r5;
	mov.b32 	%r7, 0;
	st.shared.u32 	[%r2], %r7;
	shl.b32 	%r8, %r1, 1;
	mul.wide.u32 	%rd11, %r8, 4;
	add.s64 	%rd12, %rd2, %rd11;
	ld.global.f32 	%f36, [%rd12];
	ld.global.f32 	%f37, [%rd12+4];
	ld.global.f32 	%f38, [%rd8];
	ld.global.f32 	%f39, [%rd9];
	cvt.f64.f32 	%fd1, %f39;
	ld.global.f32 	%f40, [%rd10];
	cvt.f64.f32 	%fd2, %f40;
	fma.rn.f64 	%fd3, %fd2, 0d3FE0000000000000, %fd1;
	cvt.rn.f32.f64 	%f1, %fd3;
	fma.rn.f32 	%f41, %f38, 0f40000000, 0fBF800000;
	sqrt.rn.f32 	%f42, %f41;
	rcp.rn.f32 	%f43, %f42;
	add.f32 	%f44, %f38, 0fBFB17218;
	rcp.rn.f32 	%f45, %f43;
	add.f32 	%f46, %f38, %f45;
	mov.f32 	%f47, 0f3F800000;
	sub.f32 	%f48, %f47, %f36;
	div.rn.f32 	%f49, %f36, %f48;
	setp.lt.f32 	%p4, %f49, 0f00800000;
	mul.f32 	%f50, %f49, 0f4B000000;
	selp.f32 	%f51, %f50, %f49, %p4;
	selp.f32 	%f52, 0fC1B80000, 0f00000000, %p4;
	mov.b32 	%r9, %f51;
	add.s32 	%r10, %r9, -1059760811;
	and.b32  	%r11, %r10, -8388608;
	sub.s32 	%r12, %r9, %r11;
	mov.b32 	%f53, %r12;
	cvt.rn.f32.s32 	%f54, %r11;
	fma.rn.f32 	%f55, %f54, 0f34000000, %f52;
	add.f32 	%f56, %f53, 0fBF800000;
	fma.rn.f32 	%f57, %f56, 0fBE055027, 0f3E1039F6;
	fma.rn.f32 	%f58, %f57, %f56, 0fBDF8CDCC;
	fma.rn.f32 	%f59, %f58, %f56, 0f3E0F2955;
	fma.rn.f32 	%f60, %f59, %f56, 0fBE2AD8B9;
	fma.rn.f32 	%f61, %f60, %f56, 0f3E4CED0B;
	fma.rn.f32 	%f62, %f61, %f56, 0fBE7FFF22;
	fma.rn.f32 	%f63, %f62, %f56, 0f3EAAAA78;
	fma.rn.f32 	%f64, %f63, %f56, 0fBF000000;
	mul.f32 	%f65, %f56, %f64;
	fma.rn.f32 	%f66, %f65, %f56, %f56;
	fma.rn.f32 	%f67, %f55, 0f3F317218, %f66;
	setp.gt.u32 	%p5, %r9, 2139095039;
	fma.rn.f32 	%f68, %f51, 0f7F800000, 0f7F800000;
	selp.f32 	%f69, %f68, %f67, %p5;
	setp.eq.f32 	%p6, %f51, 0f00000000;
	selp.f32 	%f70, 0fFF800000, %f69, %p6;
	mul.f32 	%f71, %f43, %f70;
	fma.rn.f32 	%f72, %f71, 0f3BBB989D, 0f3F000000;
	cvt.sat.f32.f32 	%f73, %f72;
	mov.f32 	%f74, 0f4B400001;
	mov.f32 	%f75, 0f437C0000;
	fma.rm.f32 	%f76, %f73, %f75, %f74;
	add.f32 	%f77, %f76, 0fCB40007F;
	neg.f32 	%f78, %f77;
	fma.rn.f32 	%f79, %f71, 0f3FB8AA3B, %f78;
	fma.rn.f32 	%f80, %f71, 0f32A57060, %f79;
	mov.b32 	%r13, %f76;
	shl.b32 	%r14, %r13, 23;
	mov.b32 	%f81, %r14;
	ex2.approx.ftz.f32 	%f82, %f80;
	mul.f32 	%f83, %f82, %f81;
	mul.f32 	%f2, %f38, %f83;
	fma.rn.f32 	%f84, %f46, %f71, %f44;
	sub.f32 	%f85, %f84, %f2;
	mul.f32 	%f86, %f36, %f36;
	mul.f32 	%f87, %f86, %f37;
	setp.lt.f32 	%p7, %f87, 0f00800000;
	mul.f32 	%f88, %f87, 0f4B000000;
	selp.f32 	%f89, %f88, %f87, %p7;
	selp.f32 	%f90, 0fC1B80000, 0f00000000, %p7;
	mov.b32 	%r15, %f89;
	add.s32 	%r16, %r15, -1059760811;
	and.b32  	%r17, %r16, -8388608;
	sub.s32 	%r18, %r15, %r17;
	mov.b32 	%f91, %r18;
	cvt.rn.f32.s32 	%f92, %r17;
	fma.rn.f32 	%f93, %f92, 0f34000000, %f90;
	add.f32 	%f94, %f91, 0fBF800000;
	fma.rn.f32 	%f95, %f94, 0fBE055027, 0f3E1039F6;
	fma.rn.f32 	%f96, %f95, %f94, 0fBDF8CDCC;
	fma.rn.f32 	%f97, %f96, %f94, 0f3E0F2955;
	fma.rn.f32 	%f98, %f97, %f94, 0fBE2AD8B9;
	fma.rn.f32 	%f99, %f98, %f94, 0f3E4CED0B;
	fma.rn.f32 	%f100, %f99, %f94, 0fBE7FFF22;
	fma.rn.f32 	%f101, %f100, %f94, 0f3EAAAA78;
	fma.rn.f32 	%f102, %f101, %f94, 0fBF000000;
	mul.f32 	%f103, %f94, %f102;
	fma.rn.f32 	%f104, %f103, %f94, %f94;
	fma.rn.f32 	%f105, %f93, 0f3F317218, %f104;
	setp.gt.u32 	%p8, %r15, 2139095039;
	fma.rn.f32 	%f106, %f89, 0f7F800000, 0f7F800000;
	selp.f32 	%f107, %f106, %f105, %p8;
	setp.eq.f32 	%p9, %f89, 0f00000000;
	selp.f32 	%f108, 0fFF800000, %f107, %p9;
	setp.leu.f32 	%p10, %f85, %f108;
	@%p10 bra 	$L__BB0_3;
	st.shared.f32 	[%r2], %f2;
	mul.wide.u32 	%rd13, %r1, 4;
	add.s64 	%rd14, %rd2, %rd13;
	st.global.f32 	[%rd14], %f2;
$L__BB0_3:
	bar.sync 	0;
	setp.ne.s32 	%p11, %r1, 0;
	@%p11 bra 	$L__BB0_70;
	mov.u32 	%r19, %ntid.x;
	add.s32 	%r3, %r19, -1;
	ld.shared.f32 	%f110, [_ZZ13cuda_tauSqInvE3acc];
	setp.gt.f32 	%p12, %f110, 0f00000000;
	@%p12 bra 	$L__BB0_5;
	bra.uni 	$L__BB0_68;
$L__BB0_5:
	div.rn.f32 	%f109, %f110, %f1;
	st.global.f32 	[%rd2], %f109;
	mov.b32 	%r21, 1;
	st.global.u32 	[%rd1], %r21;
	bra.uni 	$L__BB0_70;
$L__BB0_6:
	ld.shared.f32 	%f110, [_ZZ13cuda_tauSqInvE3acc+4];
	setp.gt.f32 	%p14, %f110, 0f00000000;
	@%p14 bra 	$L__BB0_5;
	setp.eq.s32 	%p15, %r3, 1;
	@%p15 bra 	$L__BB0_69;
	ld.shared.f32 	%f110, [_ZZ13cuda_tauSqInvE3acc+8];
	setp.gt.f32 	%p16, %f110, 0f00000000;
	@%p16 bra 	$L__BB0_5;
	setp.eq.s32 	%p17, %r3, 2;
	@%p17 bra 	$L__BB0_69;
	ld.shared.f32 	%f110, [_ZZ13cuda_tauSqInvE3acc+12];
	setp.gt.f32 	%p18, %f110, 0f00000000;
	@%p18 bra 	$L__BB0_5;
	setp.eq.s32 	%p19, %r3, 3;
	@%p19 bra 	$L__BB0_69;
	ld.shared.f32 	%f110, [_ZZ13cuda_tauSqInvE3acc+16];
	setp.gt.f32 	%p20, %f110, 0f00000000;
	@%p20 bra 	$L__BB0_5;
	setp.eq.s32 	%p21, %r3, 4;
	@%p21 bra 	$L__BB0_69;
	ld.shared.f32 	%f110, [_ZZ13cuda_tauSqInvE3acc+20];
	setp.gt.f32 	%p22, %f110, 0f00000000;
	@%p22 bra 	$L__BB0_5;
	setp.eq.s32 	%p23, %r3, 5;
	@%p23 bra 	$L__BB0_69;
	ld.shared.f32 	%f110, [_ZZ13cuda_tauSqInvE3acc+24];
	setp.gt.f32 	%p24, %f110, 0f00000000;
	@%p24 bra 	$L__BB0_5;
	setp.eq.s32 	%p25, %r3, 6;
	@%p25 bra 	$L__BB0_69;
	ld.shared.f32 	%f110, [_ZZ13cuda_tauSqInvE3acc+28];
	setp.gt.f32 	%p26, %f110, 0f00000000;
	@%p26 bra 	$L__BB0_5;
	setp.eq.s32 	%p27, %r3, 7;
	@%p27 bra 	$L__BB0_69;
	ld.shared.f32 	%f110, [_ZZ13cuda_tauSqInvE3acc+32];
	setp.gt.f32 	%p28, %f110, 0f00000000;
	@%p28 bra 	$L__BB0_5;
	setp.eq.s32 	%p29, %r3, 8;
	@%p29 bra 	$L__BB0_69;
	ld.shared.f32 	%f110, [_ZZ13cuda_tauSqInvE3acc+36];
	setp.gt.f32 	%p30, %f110, 0f00000000;
	@%p30 bra 	$L__BB0_5;
	setp.eq.s32 	%p31, %r3, 9;
	@%p31 bra 	$L__BB0_69;
	ld.shared.f32 	%f110, [_ZZ13cuda_tauSqInvE3acc+40];
	setp.gt.f32 	%p32, %f110, 0f00000000;
	@%p32 bra 	$L__BB0_5;
	setp.eq.s32 	%p33, %r3, 10;
	@%p33 bra 	$L__BB0_69;
	ld.shared.f32 	%f110, [_ZZ13cuda_tauSqInvE3acc+44];
	setp.gt.f32 	%p34, %f110, 0f00000000;
	@%p34 bra 	$L__BB0_5;
	setp.eq.s32 	%p35, %r3, 11;
	@%p35 bra 	$L__BB0_69;
	ld.shared.f32 	%f110, [_ZZ13cuda_tauSqInvE3acc+48];
	setp.gt.f32 	%p36, %f110, 0f00000000;
	@%p36 bra 	$L__BB0_5;
	setp.eq.s32 	%p37, %r3, 12;
	@%p37 bra 	$L__BB0_69;
	ld.shared.f32 	%f110, [_ZZ13cuda_tauSqInvE3acc+52];
	setp.gt.f32 	%p38, %f110, 0f00000000;
	@%p38 bra 	$L__BB0_5;
	setp.eq.s32 	%p39, %r3, 13;
	@%p39 bra 	$L__BB0_69;
	ld.shared.f32 	%f110, [_ZZ13cuda_tauSqInvE3acc+56];
	setp.gt.f32 	%p40, %f110, 0f00000000;
	@%p40 bra 	$L__BB0_5;
	setp.eq.s32 	%p41, %r3, 14;
	@%p41 bra 	$L__BB0_69;
	ld.shared.f32 	%f110, [_ZZ13cuda_tauSqInvE3acc+60];
	setp.gt.f32 	%p42, %f110, 0f00000000;
	@%p42 bra 	$L__BB0_5;
	setp.eq.s32 	%p43, %r3, 15;
	@%p43 bra 	$L__BB0_69;
	ld.shared.f32 	%f110, [_ZZ13cuda_tauSqInvE3acc+64];
	setp.gt.f32 	%p44, %f110, 0f00000000;
	@%p44 bra 	$L__BB0_5;
	setp.eq.s32 	%p45, %r3, 16;
	@%p45 bra 	$L__BB0_69;
	ld.shared.f32 	%f110, [_ZZ13cuda_tauSqInvE3acc+68];
	setp.gt.f32 	%p46, %f110, 0f00000000;
	@%p46 bra 	$L__BB0_5;
	setp.eq.s32 	%p47, %r3, 17;
	@%p47 bra 	$L__BB0_69;
	ld.shared.f32 	%f110, [_ZZ13cuda_tauSqInvE3acc+72];
	setp.gt.f32 	%p48, %f110, 0f00000000;
	@%p48 bra 	$L__BB0_5;
	setp.eq.s32 	%p49, %r3, 18;
	@%p49 bra 	$L__BB0_69;
	ld.shared.f32 	%f110, [_ZZ13cuda_tauSqInvE3acc+76];
	setp.gt.f32 	%p50, %f110, 0f00000000;
	@%p50 bra 	$L__BB0_5;
	setp.eq.s32 	%p51, %r3, 19;
	@%p51 bra 	$L__BB0_69;
	ld.shared.f32 	%f110, [_ZZ13cuda_tauSqInvE3acc+80];
	setp.gt.f32 	%p52, %f110, 0f00000000;
	@%p52 bra 	$L__BB0_5;
	setp.eq.s32 	%p53, %r3, 20;
	@%p53 bra 	$L__BB0_69;
	ld.shared.f32 	%f110, [_ZZ13cuda_tauSqInvE3acc+84];
	setp.gt.f32 	%p54, %f110, 0f00000000;
	@%p54 bra 	$L__BB0_5;
	setp.eq.s32 	%p55, %r3, 21;
	@%p55 bra 	$L__BB0_69;
	ld.shared.f32 	%f110, [_ZZ13cuda_tauSqInvE3acc+88];
	setp.gt.f32 	%p56, %f110, 0f00000000;
	@%p56 bra 	$L__BB0_5;
	setp.eq.s32 	%p57, %r3, 22;
	@%p57 bra 	$L__BB0_69;
	ld.shared.f32 	%f110, [_ZZ13cuda_tauSqInvE3acc+92];
	setp.gt.f32 	%p58, %f110, 0f00000000;
	@%p58 bra 	$L__BB0_5;
	setp.eq.s32 	%p59, %r3, 23;
	@%p59 bra 	$L__BB0_69;
	ld.shared.f32 	%f110, [_ZZ13cuda_tauSqInvE3acc+96];
	setp.gt.f32 	%p60, %f110, 0f00000000;
	@%p60 bra 	$L__BB0_5;
	setp.eq.s32 	%p61, %r3, 24;
	@%p61 bra 	$L__BB0_69;
	ld.shared.f32 	%f110, [_ZZ13cuda_tauSqInvE3acc+100];
	setp.gt.f32 	%p62, %f110, 0f00000000;
	@%p62 bra 	$L__BB0_5;
	setp.eq.s32 	%p63, %r3, 25;
	@%p63 bra 	$L__BB0_69;
	ld.shared.f32 	%f110, [_ZZ13cuda_tauSqInvE3acc+104];
	setp.gt.f32 	%p64, %f110, 0f00000000;
	@%p64 bra 	$L__BB0_5;
	setp.eq.s32 	%p65, %r3, 26;
	@%p65 bra 	$L__BB0_69;
	ld.shared.f32 	%f110, [_ZZ13cuda_tauSqInvE3acc+108];
	setp.gt.f32 	%p66, %f110, 0f00000000;
	@%p66 bra 	$L__BB0_5;
	setp.eq.s32 	%p67, %r3, 27;
	@%p67 bra 	$L__BB0_69;
	ld.shared.f32 	%f110, [_ZZ13cuda_tauSqInvE3acc+112];
	setp.gt.f32 	%p68, %f110, 0f00000000;
	@%p68 bra 	$L__BB0_5;
	setp.eq.s32 	%p69, %r3, 28;
	@%p69 bra 	$L__BB0_69;
	ld.shared.f32 	%f110, [_ZZ13cuda_tauSqInvE3acc+116];
	setp.gt.f32 	%p70, %f110, 0f00000000;
	@%p70 bra 	$L__BB0_5;
	setp.eq.s32 	%p71, %r3, 29;
	@%p71 bra 	$L__BB0_69;
	ld.shared.f32 	%f110, [_ZZ13cuda_tauSqInvE3acc+120];
	setp.gt.f32 	%p72, %f110, 0f00000000;
	@%p72 bra 	$L__BB0_5;
	setp.eq.s32 	%p73, %r3, 30;
	@%p73 bra 	$L__BB0_69;
	ld.shared.f32 	%f110, [_ZZ13cuda_tauSqInvE3acc+124];
	setp.gt.f32 	%p74, %f110, 0f00000000;
	@%p74 bra 	$L__BB0_5;
	setp.eq.s32 	%p75, %r3, 31;
	@%p75 bra 	$L__BB0_69;
	bra.uni 	$L__BB0_70;
$L__BB0_68:
	setp.ne.s32 	%p13, %r3, 0;
	@%p13 bra 	$L__BB0_6;
$L__BB0_69:
	mov.b32 	%r20, 0;
	st.global.u32 	[%rd1], %r20;
$L__BB0_70:
	ret;

}


// ===== COMPILED SASS (sm_100) =====

	.target	sm_100

	.elftype	@"ET_EXEC"


//--------------------- .note.nv.tkinfo           --------------------------
	.section	.note.nv.tkinfo,"",@"SHT_NOTE"
	.sectionflags	@"SHF_NOTE_NV_TKINFO"
	.tkinfo
        /*0018*/ 	.word	0x00000002
        /*0030*/ 	.string	""
        /*0030*/ 	.string	"ptxas"
        /*0030*/ 	.string	"Cuda compilation tools, release 13.0, V13.0.88"
        /*0030*/ 	.string	"Build cuda_13.0.r13.0/compiler.36424714_0"
        /*0030*/ 	.string	"-arch sm_100 -m 64 "



//--------------------- .note.nv.cuinfo           --------------------------
	.section	.note.nv.cuinfo,"",@"SHT_NOTE"
	.sectionflags	@"SHF_NOTE_NV_CUINFO"
        /*0018*/ 	.short	0x0002
        /*001a*/ 	.short	0x0064
        /*001c*/ 	.short	0x0082
	.zero		2


//--------------------- .nv.info                  --------------------------
	.section	.nv.info,"",@"SHT_CUDA_INFO"
	.align	4


	//----- nvinfo : EIATTR_REGCOUNT
	.align		4
        /*0000*/ 	.byte	0x04, 0x2f
        /*0002*/ 	.short	(.L_1 - .L_0)
	.align		4
.L_0:
        /*0004*/ 	.word	index@(cuda_tauSqInv)
        /*0008*/ 	.word	0x00000016


	//----- nvinfo : EIATTR_FRAME_SIZE
	.align		4
.L_1:
        /*000c*/ 	.byte	0x04, 0x11
        /*000e*/ 	.short	(.L_3 - .L_2)
	.align		4
.L_2:
        /*0010*/ 	.word	index@($__internal_2_$__cuda_sm3x_div_rn_noftz_f32_slowpath)
        /*0014*/ 	.word	0x00000000


	//----- nvinfo : EIATTR_FRAME_SIZE
	.align		4
.L_3:
        /*0018*/ 	.byte	0x04, 0x11
        /*001a*/ 	.short	(.L_5 - .L_4)
	.align		4
.L_4:
        /*001c*/ 	.word	index@($__internal_1_$__cuda_sm20_sqrt_rn_f32_slowpath)
        /*0020*/ 	.word	0x00000000


	//----- nvinfo : EIATTR_FRAME_SIZE
	.align		4
.L_5:
        /*0024*/ 	.byte	0x04, 0x11
        /*0026*/ 	.short	(.L_7 - .L_6)
	.align		4
.L_6:
        /*0028*/ 	.word	index@($__internal_0_$__cuda_sm20_rcp_rn_f32_slowpath)
        /*002c*/ 	.word	0x00000000


	//----- nvinfo : EIATTR_FRAME_SIZE
	.align		4
.L_7:
        /*0030*/ 	.byte	0x04, 0x11
        /*0032*/ 	.short	(.L_9 - .L_8)
	.align		4
.L_8:
        /*0034*/ 	.word	index@(cuda_tauSqInv)
        /*0038*/ 	.word	0x00000000


	//----- nvinfo : EIATTR_MIN_STACK_SIZE
	.align		4
.L_9:
        /*003c*/ 	.byte	0x04, 0x12
        /*003e*/ 	.short	(.L_11 - .L_10)
	.align		4
.L_10:
        /*0040*/ 	.word	index@(cuda_tauSqInv)
        /*0044*/ 	.word	0x00000000
.L_11:


//--------------------- .nv.compat                --------------------------
	.section	.nv.compat,"",@"SHT_CUDA_COMPAT_INFO"
	.align	4
        /*0000*/ 	.byte	0x02, 0x09, 0x00, 0x00, 0x02, 0x02, 0x01, 0x00, 0x02, 0x05, 0x05, 0x00, 0x03, 0x07, 0x01, 0x01
        /*0010*/ 	.byte	0x02, 0x03, 0x00, 0x00, 0x02, 0x06, 0x01, 0x00, 0x04, 0x0b, 0x08, 0x00, 0x01, 0x00, 0x00, 0x00
        /*0020*/ 	.byte	0x00, 0x00, 0x00, 0x00


//--------------------- .nv.info.cuda_tauSqInv    --------------------------
	.section	.nv.info.cuda_tauSqInv,"",@"SHT_CUDA_INFO"
	.sectionflags	@""
	.align	4


	//----- nvinfo : EIATTR_CUDA_API_VERSION
	.align		4
        /*0000*/ 	.byte	0x04, 0x37
        /*0002*/ 	.short	(.L_13 - .L_12)
.L_12:
        /*0004*/ 	.word	0x00000082


	//----- nvinfo : EIATTR_KPARAM_INFO
	.align		4
.L_13:
        /*0008*/ 	.byte	0x04, 0x17
        /*000a*/ 	.short	(.L_15 - .L_14)
.L_14:
        /*000c*/ 	.word	0x00000000
        /*0010*/ 	.short	0x0005
        /*0012*/ 	.short	0x0028
        /*0014*/ 	.byte	0x00, 0xf5, 0x21, 0x00


	//----- nvinfo : EIATTR_KPARAM_INFO
	.align		4
.L_15:
        /*0018*/ 	.byte	0x04, 0x17
        /*001a*/ 	.short	(.L_17 - .L_16)
.L_16:
        /*001c*/ 	.word	0x00000000
        /*0020*/ 	.short	0x0004
        /*0022*/ 	.short	0x0020
        /*0024*/ 	.byte	0x00, 0xf5, 0x21, 0x00


	//----- nvinfo : EIATTR_KPARAM_INFO
	.align		4
.L_17:
        /*0028*/ 	.byte	0x04, 0x17
        /*002a*/ 	.short	(.L_19 - .L_18)
.L_18:
        /*002c*/ 	.word	0x00000000
        /*0030*/ 	.short	0x0003
        /*0032*/ 	.short	0x0018
        /*0034*/ 	.byte	0x00, 0xf5, 0x21, 0x00


	//----- nvinfo : EIATTR_KPARAM_INFO
	.align		4
.L_19:
        /*0038*/ 	.byte	0x04, 0x17
        /*003a*/ 	.short	(.L_21 - .L_20)
.L_20:
        /*003c*/ 	.word	0x00000000
        /*0040*/ 	.short	0x0002
        /*0042*/ 	.short	0x0010
        /*0044*/ 	.byte	0x00, 0xf5, 0x21, 0x00


	//----- nvinfo : EIATTR_KPARAM_INFO
	.align		4
.L_21:
        /*0048*/ 	.byte	0x04, 0x17
        /*004a*/ 	.short	(.L_23 - .L_22)
.L_22:
        /*004c*/ 	.word	0x00000000
        /*0050*/ 	.short	0x0001
        /*0052*/ 	.short	0x0008
        /*0054*/ 	.byte	0x00, 0xf5, 0x21, 0x00


	//----- nvinfo : EIATTR_KPARAM_INFO
	.align		4
.L_23:
        /*0058*/ 	.byte	0x04, 0x17
        /*005a*/ 	.short	(.L_25 - .L_24)
.L_24:
        /*005c*/ 	.word	0x00000000
        /*0060*/ 	.short	0x0000
        /*0062*/ 	.short	0x0000
        /*0064*/ 	.byte	0x00, 0xf0, 0x11, 0x00


	//----- nvinfo : EIATTR_SPARSE_MMA_MASK
	.align		4
.L_25:
        /*0068*/ 	.byte	0x03, 0x50
        /*006a*/ 	.short	0x0000


	//----- nvinfo : EIATTR_MAXREG_COUNT
	.align		4
        /*006c*/ 	.byte	0x03, 0x1b
        /*006e*/ 	.short	0x00ff


	//----- nvinfo : EIATTR_NUM_BARRIERS
	.align		4
        /*0070*/ 	.byte	0x02, 0x4c
        /*0072*/ 	.byte	0x01
	.zero		1


	//----- nvinfo : EIATTR_MERCURY_ISA_VERSION
	.align		4
        /*0074*/ 	.byte	0x03, 0x5f
        /*0076*/ 	.short	0x0101


	//----- nvinfo : EIATTR_VRC_CTA_INIT_COUNT
	.align		4
        /*0078*/ 	.byte	0x02, 0x4a
	.zero		1
	.zero		1


	//----- nvinfo : EIATTR_EXIT_INSTR_OFFSETS
	.align		4
        /*007c*/ 	.byte	0x04, 0x1c
        /*007e*/ 	.short	(.L_27 - .L_26)


	//   ....[0]....
.L_26:
        /*0080*/ 	.word	0x00000050


	//   ....[1]....
        /*0084*/ 	.word	0x000009a0


	//   ....[2]....
        /*0088*/ 	.word	0x000013f0


	//   ....[3]....
        /*008c*/ 	.word	0x00001420


	//   ....[4]....
        /*0090*/ 	.word	0x00001550


	//----- nvinfo : EIATTR_CRS_STACK_SIZE
	.align		4
.L_27:
        /*0094*/ 	.byte	0x04, 0x1e
        /*0096*/ 	.short	(.L_29 - .L_28)
.L_28:
        /*0098*/ 	.word	0x00000000


	//----- nvinfo : EIATTR_CBANK_PARAM_SIZE
	.align		4
.L_29:
        /*009c*/ 	.byte	0x03, 0x19
        /*009e*/ 	.short	0x0030


	//----- nvinfo : EIATTR_PARAM_CBANK
	.align		4
        /*00a0*/ 	.byte	0x04, 0x0a
        /*00a2*/ 	.short	(.L_31 - .L_30)
	.align		4
.L_30:
        /*00a4*/ 	.word	index@(.nv.constant0.cuda_tauSqInv)
        /*00a8*/ 	.short	0x0380
        /*00aa*/ 	.short	0x0030


	//----- nvinfo : EIATTR_SW_WAR
	.align		4
.L_31:
        /*00ac*/ 	.byte	0x04, 0x36
        /*00ae*/ 	.short	(.L_33 - .L_32)
.L_32:
        /*00b0*/ 	.word	0x00000008
.L_33:


//--------------------- .nv.callgraph             --------------------------
	.section	.nv.callgraph,"",@"SHT_CUDA_CALLGRAPH"
	.align	4
	.sectionentsize	8
	.align		4
        /*0000*/ 	.word	0x00000000
	.align		4
        /*0004*/ 	.word	0xffffffff
	.align		4
        /*0008*/ 	.word	0x00000000
	.align		4
        /*000c*/ 	.word	0xfffffffe
	.align		4
        /*0010*/ 	.word	0x00000000
	.align		4
        /*0014*/ 	.word	0xfffffffd
	.align		4
        /*0018*/ 	.word	0x00000000
	.align		4
        /*001c*/ 	.word	0xfffffffc


//--------------------- .text.cuda_tauSqInv       --------------------------
	.section	.text.cuda_tauSqInv,"ax",@progbits
	.align	128
        .global         cuda_tauSqInv
        .type           cuda_tauSqInv,@function
        .size           cuda_tauSqInv,(.L_x_29 - cuda_tauSqInv)
        .other          cuda_tauSqInv,@"STO_CUDA_ENTRY STV_DEFAULT"
cuda_tauSqInv:
.text.cuda_tauSqInv:
[----:B------:R-:W-:Y:S01]  /*0000*/  LDC R1, c[0x0][0x37c] ;  /* 0x0000df00ff017b82 */ /* 0x000fe20000000800 */
[----:B------:R-:W0:Y:S07]  /*0010*/  S2R R4, SR_TID.X ;  /* 0x0000000000047919 */ /* 0x000e2e0000002100 */
[----:B------:R-:W1:Y:S02]  /*0020*/  S2UR UR4, SR_CTAID.X ;  /* 0x00000000000479c3 */ /* 0x000e640000002500 */
[----:B-1----:R-:W-:-:S04]  /*0030*/  ISETP.NE.AND P0, PT, RZ, UR4, PT ;  /* 0x00000004ff007c0c */ /* 0x002fc8000bf05270 */
[----:B0-----:R-:W-:-:S13]  /*0040*/  ISETP.GT.U32.OR P0, PT, R4, 0x1f, P0 ;  /* 0x0000001f0400780c */ /* 0x001fda0000704470 */
[----:B------:R-:W-:Y:S05]  /*0050*/  @P0 EXIT ;  /* 0x000000000000094d */ /* 0x000fea0003800000 */
[----:B------:R-:W0:Y:S01]  /*0060*/  LDC.64 R10, c[0x0][0x398] ;  /* 0x0000e600ff0a7b82 */ /* 0x000e220000000a00 */
[----:B------:R-:W0:Y:S07]  /*0070*/  LDCU.64 UR6, c[0x0][0x358] ;  /* 0x00006b00ff0677ac */ /* 0x000e2e0008000a00 */
[----:B------:R-:W1:Y:S08]  /*0080*/  LDC.64 R14, c[0x0][0x3a0] ;  /* 0x0000e800ff0e7b82 */ /* 0x000e700000000a00 */
[----:B------:R-:W2:Y:S01]  /*0090*/  LDC.64 R6, c[0x0][0x390] ;  /* 0x0000e400ff067b82 */ /* 0x000ea20000000a00 */
[----:B0-----:R-:W3:Y:S07]  /*00a0*/  LDG.E R12, desc[UR6][R10.64] ;  /* 0x000000060a0c7981 */ /* 0x001eee000c1e1900 */
[----:B------:R-:W0:Y:S01]  /*00b0*/  LDC.64 R2, c[0x0][0x388] ;  /* 0x0000e200ff027b82 */ /* 0x000e220000000a00 */
[----:B-1----:R-:W4:Y:S04]  /*00c0*/  LDG.E R14, desc[UR6][R14.64] ;  /* 0x000000060e0e7981 */ /* 0x002f28000c1e1900 */
[----:B--2---:R1:W2:Y:S03]  /*00d0*/  LDG.E R6, desc[UR6][R6.64] ;  /* 0x0000000606067981 */ /* 0x0042a6000c1e1900 */
[----:B------:R-:W1:Y:S01]  /*00e0*/  S2UR UR5, SR_CgaCtaId ;  /* 0x00000000000579c3 */ /* 0x000e620000008800 */
[----:B------:R-:W-:Y:S01]  /*00f0*/  UMOV UR4, 0x400 ;  /* 0x0000040000047882 */ /* 0x000fe20000000000 */
[----:B------:R-:W-:-:S02]  /*0100*/  IMAD.SHL.U32 R5, R4, 0x2, RZ ;  /* 0x0000000204057824 */ /* 0x000fc400078e00ff */
[----:B------:R-:W-:Y:S02]  /*0110*/  IMAD.MOV.U32 R9, RZ, RZ, 0x40000000 ;  /* 0x40000000ff097424 */ /* 0x000fe400078e00ff */
[----:B0-----:R-:W-:-:S05]  /*0120*/  IMAD.WIDE.U32 R2, R5, 0x4, R2 ;  /* 0x0000000405027825 */ /* 0x001fca00078e0002 */
[----:B------:R-:W5:Y:S04]  /*0130*/  LDG.E R0, desc[UR6][R2.64] ;  /* 0x0000000602007981 */ /* 0x000f68000c1e1900 */
[----:B------:R0:W5:Y:S01]  /*0140*/  LDG.E R8, desc[UR6][R2.64+0x4] ;  /* 0x0000040602087981 */ /* 0x000162000c1e1900 */
[----:B-1----:R-:W-:-:S06]  /*0150*/  ULEA UR4, UR5, UR4, 0x18 ;  /* 0x0000000405047291 */ /* 0x002fcc000f8ec0ff */
[----:B------:R-:W-:-:S05]  /*0160*/  LEA R7, R4, UR4, 0x2 ;  /* 0x0000000404077c11 */ /* 0x000fca000f8e10ff */
[----:B------:R1:W-:Y:S01]  /*0170*/  STS [R7], RZ ;  /* 0x000000ff07007388 */ /* 0x0003e20000000800 */
[----:B---3--:R-:W-:Y:S08]  /*0180*/  F2F.F64.F32 R12, R12 ;  /* 0x0000000c000c7310 */ /* 0x008ff00000201800 */
[----:B----4-:R-:W3:Y:S01]  /*0190*/  F2F.F64.F32 R10, R14 ;  /* 0x0000000e000a7310 */ /* 0x010ee20000201800 */
[----:B--2---:R-:W-:-:S04]  /*01a0*/  FFMA R9, R6, R9, -1 ;  /* 0xbf80000006097423 */ /* 0x004fc80000000009 */
[----:B0-----:R-:W-:-:S03]  /*01b0*/  VIADD R2, R9, 0xf3000000 ;  /* 0xf300000009027836 */ /* 0x001fc60000000000 */
[----:B------:R1:W0:Y:S01]  /*01c0*/  MUFU.RSQ R16, R9 ;  /* 0x0000000900107308 */ /* 0x0002220000001400 */
[----:B---3--:R-:W-:Y:S01]  /*01d0*/  DFMA R10, R10, 0.5, R12 ;  /* 0x3fe000000a0a782b */ /* 0x008fe2000000000c */
[----:B------:R-:W-:-:S06]  /*01e0*/  ISETP.GT.U32.AND P0, PT, R2, 0x727fffff, PT ;  /* 0x727fffff0200780c */ /* 0x000fcc0003f04070 */
[----:B------:R1:W2:Y:S07]  /*01f0*/  F2F.F32.F64 R5, R10 ;  /* 0x0000000a00057310 */ /* 0x0002ae0000301000 */
[----:B------:R-:W-:Y:S05]  /*0200*/  @!P0 BRA `(.L_x_0) ;  /* 0x0000000000108947 */ /* 0x000fea0003800000 */
[----:B-1----:R-:W-:-:S07]  /*0210*/  MOV R11, 0x230 ;  /* 0x00000230000b7802 */ /* 0x002fce0000000f00 */
[----:B0-2--5:R-:W-:Y:S05]  /*0220*/  CALL.REL.NOINC `($__internal_1_$__cuda_sm20_sqrt_rn_f32_slowpath) ;  /* 0x0000001400987944 */ /* 0x025fea0003c00000 */
[----:B------:R-:W-:Y:S01]  /*0230*/  IMAD.MOV.U32 R2, RZ, RZ, R9 ;  /* 0x000000ffff027224 */ /* 0x000fe200078e0009 */
[----:B------:R-:W-:Y:S06]  /*0240*/  BRA `(.L_x_1) ;  /* 0x0000000000107947 */ /* 0x000fec0003800000 */
.L_x_0:
[----:B0-----:R-:W-:Y:S01]  /*0250*/  FMUL.FTZ R2, R9, R16 ;  /* 0x0000001009027220 */ /* 0x001fe20000410000 */
[----:B------:R-:W-:-:S03]  /*0260*/  FMUL.FTZ R16, R16, 0.5 ;  /* 0x3f00000010107820 */ /* 0x000fc60000410000 */
[----:B-1----:R-:W-:-:S04]  /*0270*/  FFMA R9, -R2, R2, R9 ;  /* 0x0000000202097223 */ /* 0x002fc80000000109 */
[----:B------:R-:W-:-:S07]  /*0280*/  FFMA R2, R9, R16, R2 ;  /* 0x0000001009027223 */ /* 0x000fce0000000002 */
.L_x_1:
[----:B------:R-:W-:-:S05]  /*0290*/  VIADD R3, R2, 0x1800000 ;  /* 0x0180000002037836 */ /* 0x000fca0000000000 */
[----:B------:R-:W-:-:S04]  /*02a0*/  LOP3.LUT R3, R3, 0x7f800000, RZ, 0xc0, !PT ;  /* 0x7f80000003037812 */ /* 0x000fc800078ec0ff */
[----:B------:R-:W-:-:S13]  /*02b0*/  ISETP.GT.U32.AND P0, PT, R3, 0x1ffffff, PT ;  /* 0x01ffffff0300780c */ /* 0x000fda0003f04070 */
[----:B------:R-:W-:Y:S05]  /*02c0*/  @P0 BRA `(.L_x_2) ;  /* 0x0000000000100947 */ /* 0x000fea0003800000 */
[----:B------:R-:W-:-:S07]  /*02d0*/  MOV R10, 0x2f0 ;  /* 0x000002f0000a7802 */ /* 0x000fce0000000f00 */
[----:B--2--5:R-:W-:Y:S05]  /*02e0*/  CALL.REL.NOINC `($__internal_0_$__cuda_sm20_rcp_rn_f32_slowpath) ;  /* 0x00000010009c7944 */ /* 0x024fea0003c00000 */
[----:B------:R-:W-:Y:S01]  /*02f0*/  IMAD.MOV.U32 R9, RZ, RZ, R3 ;  /* 0x000000ffff097224 */ /* 0x000fe200078e0003 */
[----:B------:R-:W-:Y:S06]  /*0300*/  BRA `(.L_x_3) ;  /* 0x0000000000107947 */ /* 0x000fec0003800000 */
.L_x_2:
[----:B------:R-:W0:Y:S02]  /*0310*/  MUFU.RCP R9, R2 ;  /* 0x0000000200097308 */ /* 0x000e240000001000 */
[----:B0-----:R-:W-:-:S04]  /*0320*/  FFMA R3, R9, R2, -1 ;  /* 0xbf80000009037423 */ /* 0x001fc80000000002 */
[----:B------:R-:W-:-:S04]  /*0330*/  FADD.FTZ R10, -R3, -RZ ;  /* 0x800000ff030a7221 */ /* 0x000fc80000010100 */
[----:B------:R-:W-:-:S07]  /*0340*/  FFMA R9, R9, R10, R9 ;  /* 0x0000000a09097223 */ /* 0x000fce0000000009 */
.L_x_3:
[----:B------:R-:W-:-:S05]  /*0350*/  VIADD R2, R9, 0x1800000 ;  /* 0x0180000009027836 */ /* 0x000fca0000000000 */
[----:B------:R-:W-:-:S04]  /*0360*/  LOP3.LUT R2, R2, 0x7f800000, RZ, 0xc0, !PT ;  /* 0x7f80000002027812 */ /* 0x000fc800078ec0ff */
[----:B------:R-:W-:-:S13]  /*0370*/  ISETP.GT.U32.AND P0, PT, R2, 0x1ffffff, PT ;  /* 0x01ffffff0200780c */ /* 0x000fda0003f04070 */
[----:B------:R-:W-:Y:S05]  /*0380*/  @P0 BRA `(.L_x_4) ;  /* 0x0000000000100947 */ /* 0x000fea0003800000 */
[----:B------:R-:W-:Y:S01]  /*0390*/  IMAD.MOV.U32 R2, RZ, RZ, R9 ;  /* 0x000000ffff027224 */ /* 0x000fe200078e0009 */
[----:B------:R-:W-:-:S07]  /*03a0*/  MOV R10, 0x3c0 ;  /* 0x000003c0000a7802 */ /* 0x000fce0000000f00 */
[----:B--2--5:R-:W-:Y:S05]  /*03b0*/  CALL.REL.NOINC `($__internal_0_$__cuda_sm20_rcp_rn_f32_slowpath) ;  /* 0x0000001000687944 */ /* 0x024fea0003c00000 */
[----:B------:R-:W-:Y:S05]  /*03c0*/  BRA `(.L_x_5) ;  /* 0x0000000000107947 */ /* 0x000fea0003800000 */
.L_x_4:
[----:B------:R-:W0:Y:S02]  /*03d0*/  MUFU.RCP R2, R9 ;  /* 0x0000000900027308 */ /* 0x000e240000001000 */
[----:B0-----:R-:W-:-:S04]  /*03e0*/  FFMA R3, R2, R9, -1 ;  /* 0xbf80000002037423 */ /* 0x001fc80000000009 */
[----:B------:R-:W-:-:S04]  /*03f0*/  FADD.FTZ R3, -R3, -RZ ;  /* 0x800000ff03037221 */ /* 0x000fc80000010100 */
[----:B------:R-:W-:-:S07]  /*0400*/  FFMA R3, R2, R3, R2 ;  /* 0x0000000302037223 */ /* 0x000fce0000000002 */
.L_x_5:
[----:B-----5:R-:W-:Y:S01]  /*0410*/  FADD R13, -R0, 1 ;  /* 0x3f800000000d7421 */ /* 0x020fe20000000100 */
[----:B------:R-:W-:Y:S01]  /*0420*/  BSSY.RECONVERGENT B0, `(.L_x_6) ;  /* 0x000000e000007945 */ /* 0x000fe20003800200 */
[----:B------:R-:W-:Y:S02]  /*0430*/  FADD R10, R6, R3 ;  /* 0x00000003060a7221 */ /* 0x000fe40000000000 */
[----:B------:R-:W0:Y:S08]  /*0440*/  MUFU.RCP R2, R13 ;  /* 0x0000000d00027308 */ /* 0x000e300000001000 */
[----:B------:R-:W1:Y:S01]  /*0450*/  FCHK P0, R0, R13 ;  /* 0x0000000d00007302 */ /* 0x000e620000000000 */
[----:B0-----:R-:W-:-:S04]  /*0460*/  FFMA R11, -R13, R2, 1 ;  /* 0x3f8000000d0b7423 */ /* 0x001fc80000000102 */
[----:B------:R-:W-:-:S04]  /*0470*/  FFMA R11, R2, R11, R2 ;  /* 0x0000000b020b7223 */ /* 0x000fc80000000002 */
[----:B------:R-:W-:-:S04]  /*0480*/  FFMA R2, R0, R11, RZ ;  /* 0x0000000b00027223 */ /* 0x000fc800000000ff */
[----:B------:R-:W-:-:S04]  /*0490*/  FFMA R12, -R13, R2, R0 ;  /* 0x000000020d0c7223 */ /* 0x000fc80000000100 */
[----:B------:R-:W-:Y:S01]  /*04a0*/  FFMA R2, R11, R12, R2 ;  /* 0x0000000c0b027223 */ /* 0x000fe20000000002 */
[----:B------:R-:W-:Y:S01]  /*04b0*/  FADD R11, R6, -1.3862943649291992188 ;  /* 0xbfb17218060b7421 */ /* 0x000fe20000000000 */
[----:B-1----:R-:W-:Y:S06]  /*04c0*/  @!P0 BRA `(.L_x_7) ;  /* 0x00000000000c8947 */ /* 0x002fec0003800000 */
[----:B------:R-:W-:Y:S01]  /*04d0*/  IMAD.MOV.U32 R3, RZ, RZ, R13 ;  /* 0x000000ffff037224 */ /* 0x000fe200078e000d */
[----:B------:R-:W-:-:S07]  /*04e0*/  MOV R12, 0x500 ;  /* 0x00000500000c7802 */ /* 0x000fce0000000f00 */
[----:B--2---:R-:W-:Y:S05]  /*04f0*/  CALL.REL.NOINC `($__internal_2_$__cuda_sm3x_div_rn_noftz_f32_slowpath) ;  /* 0x0000001400407944 */ /* 0x004fea0003c00000 */
.L_x_7:
[----:B------:R-:W-:Y:S05]  /*0500*/  BSYNC.RECONVERGENT B0 ;  /* 0x0000000000007941 */ /* 0x000fea0003800200 */
.L_x_6:
[----:B------:R-:W-:Y:S01]  /*0510*/  FSETP.GEU.AND P1, PT, R2, 1.175494350822287508e-38, PT ;  /* 0x008000000200780b */ /* 0x000fe20003f2e000 */
[----:B------:R-:W-:-:S03]  /*0520*/  FMUL R17, R0, R0 ;  /* 0x0000000000117220 */ /* 0x000fc60000400000 */
[----:B------:R-:W-:Y:S01]  /*0530*/  FSEL R0, RZ, -23, P1 ;  /* 0xc1b80000ff007808 */ /* 0x000fe20000800000 */
[----:B------:R-:W-:-:S05]  /*0540*/  FMUL R8, R8, R17 ;  /* 0x0000001108087220 */ /* 0x000fca0000400000 */
[----:B------:R-:W-:-:S03]  /*0550*/  FSETP.GEU.AND P0, PT, R8, 1.175494350822287508e-38, PT ;  /* 0x008000000800780b */ /* 0x000fc60003f0e000 */
[----:B------:R-:W-:-:S04]  /*0560*/  @!P1 FMUL R2, R2, 8388608 ;  /* 0x4b00000002029820 */ /* 0x000fc80000400000 */
[C---:B------:R-:W-:Y:S01]  /*0570*/  VIADD R3, R2.reuse, 0xc0d55555 ;  /* 0xc0d5555502037836 */ /* 0x040fe20000000000 */
[----:B------:R-:W-:-:S04]  /*0580*/  ISETP.GT.U32.AND P1, PT, R2, 0x7f7fffff, PT ;  /* 0x7f7fffff0200780c */ /* 0x000fc80003f24070 */
[----:B------:R-:W-:Y:S01]  /*0590*/  LOP3.LUT R13, R3, 0xff800000, RZ, 0xc0, !PT ;  /* 0xff800000030d7812 */ /* 0x000fe200078ec0ff */
[----:B------:R-:W-:Y:S01]  /*05a0*/  @!P0 FMUL R8, R8, 8388608 ;  /* 0x4b00000008088820 */ /* 0x000fe20000400000 */
[----:B------:R-:W-:-:S03]  /*05b0*/  MOV R3, 0x3e055027 ;  /* 0x3e05502700037802 */ /* 0x000fc60000000f00 */
[----:B------:R-:W-:Y:S01]  /*05c0*/  IMAD.IADD R12, R2, 0x1, -R13 ;  /* 0x00000001020c7824 */ /* 0x000fe200078e0a0d */
[----:B------:R-:W-:Y:S01]  /*05d0*/  I2FP.F32.S32 R13, R13 ;  /* 0x0000000d000d7245 */ /* 0x000fe20000201400 */
[----:B------:R-:W-:Y:S02]  /*05e0*/  VIADD R14, R8, 0xc0d55555 ;  /* 0xc0d55555080e7836 */ /* 0x000fe40000000000 */
[----:B------:R-:W-:Y:S02]  /*05f0*/  FADD R12, R12, -1 ;  /* 0xbf8000000c0c7421 */ /* 0x000fe40000000000 */
[----:B------:R-:W-:Y:S01]  /*0600*/  FFMA R0, R13, 1.1920928955078125e-07, R0 ;  /* 0x340000000d007823 */ /* 0x000fe20000000000 */
[----:B------:R-:W-:Y:S02]  /*0610*/  IMAD.MOV.U32 R13, RZ, RZ, 0x7f800000 ;  /* 0x7f800000ff0d7424 */ /* 0x000fe400078e00ff */
[----:B------:R-:W-:-:S04]  /*0620*/  FFMA R15, R12, -R3, 0.14084610342979431152 ;  /* 0x3e1039f60c0f7423 */ /* 0x000fc80000000803 */
[----:B------:R-:W-:-:S04]  /*0630*/  FFMA R15, R12, R15, -0.12148627638816833496 ;  /* 0xbdf8cdcc0c0f7423 */ /* 0x000fc8000000000f */
[----:B------:R-:W-:-:S04]  /*0640*/  FFMA R15, R12, R15, 0.13980610668659210205 ;  /* 0x3e0f29550c0f7423 */ /* 0x000fc8000000000f */
[----:B------:R-:W-:-:S04]  /*0650*/  FFMA R15, R12, R15, -0.16684235632419586182 ;  /* 0xbe2ad8b90c0f7423 */ /* 0x000fc8000000000f */
[----:B------:R-:W-:-:S04]  /*0660*/  FFMA R15, R12, R15, 0.20012299716472625732 ;  /* 0x3e4ced0b0c0f7423 */ /* 0x000fc8000000000f */
[----:B------:R-:W-:-:S04]  /*0670*/  FFMA R15, R12, R15, -0.24999669194221496582 ;  /* 0xbe7fff220c0f7423 */ /* 0x000fc8000000000f */
[----:B------:R-:W-:-:S04]  /*0680*/  FFMA R15, R12, R15, 0.33333182334899902344 ;  /* 0x3eaaaa780c0f7423 */ /* 0x000fc8000000000f */
[----:B------:R-:W-:-:S04]  /*0690*/  FFMA R15, R12, R15, -0.5 ;  /* 0xbf0000000c0f7423 */ /* 0x000fc8000000000f */
[----:B------:R-:W-:-:S04]  /*06a0*/  FMUL R15, R12, R15 ;  /* 0x0000000f0c0f7220 */ /* 0x000fc80000400000 */
[----:B------:R-:W-:Y:S01]  /*06b0*/  FFMA R17, R12, R15, R12 ;  /* 0x0000000f0c117223 */ /* 0x000fe2000000000c */
[----:B------:R-:W-:Y:S01]  /*06c0*/  LOP3.LUT R15, R14, 0xff800000, RZ, 0xc0, !PT ;  /* 0xff8000000e0f7812 */ /* 0x000fe200078ec0ff */
[----:B------:R-:W-:Y:S01]  /*06d0*/  IMAD.MOV.U32 R12, RZ, RZ, 0x3bbb989d ;  /* 0x3bbb989dff0c7424 */ /* 0x000fe200078e00ff */
[----:B------:R-:W-:Y:S01]  /*06e0*/  FSEL R14, RZ, -23, P0 ;  /* 0xc1b80000ff0e7808 */ /* 0x000fe20000000000 */
[----:B------:R-:W-:Y:S01]  /*06f0*/  FFMA R17, R0, 0.69314718246459960938, R17 ;  /* 0x3f31721800117823 */ /* 0x000fe20000000011 */
[----:B------:R-:W-:Y:S01]  /*0700*/  @P1 FFMA R17, R2, R13, +INF ;  /* 0x7f80000002111423 */ /* 0x000fe2000000000d */
[----:B------:R-:W-:Y:S01]  /*0710*/  IMAD.IADD R0, R8, 0x1, -R15 ;  /* 0x0000000108007824 */ /* 0x000fe200078e0a0f */
[----:B------:R-:W-:Y:S02]  /*0720*/  FSETP.NEU.AND P1, PT, R2, RZ, PT ;  /* 0x000000ff0200720b */ /* 0x000fe40003f2d000 */
[----:B------:R-:W-:Y:S01]  /*0730*/  ISETP.GT.U32.AND P0, PT, R8, 0x7f7fffff, PT ;  /* 0x7f7fffff0800780c */ /* 0x000fe20003f04070 */
[----:B------:R-:W-:Y:S01]  /*0740*/  FADD R0, R0, -1 ;  /* 0xbf80000000007421 */ /* 0x000fe20000000000 */
[----:B------:R-:W-:Y:S01]  /*0750*/  FSEL R2, R17, -INF , P1 ;  /* 0xff80000011027808 */ /* 0x000fe20000800000 */
[----:B------:R-:W-:Y:S01]  /*0760*/  IMAD.MOV.U32 R17, RZ, RZ, 0x437c0000 ;  /* 0x437c0000ff117424 */ /* 0x000fe200078e00ff */
[----:B------:R-:W-:Y:S01]  /*0770*/  I2FP.F32.S32 R15, R15 ;  /* 0x0000000f000f7245 */ /* 0x000fe20000201400 */
[----:B------:R-:W-:Y:S01]  /*0780*/  FFMA R3, R0, -R3, 0.14084610342979431152 ;  /* 0x3e1039f600037423 */ /* 0x000fe20000000803 */
[----:B------:R-:W-:Y:S01]  /*0790*/  ISETP.NE.AND P1, PT, R4, RZ, PT ;  /* 0x000000ff0400720c */ /* 0x000fe20003f25270 */
[----:B------:R-:W-:-:S02]  /*07a0*/  FMUL R9, R2, R9 ;  /* 0x0000000902097220 */ /* 0x000fc40000400000 */
[----:B------:R-:W-:Y:S01]  /*07b0*/  FFMA R3, R0, R3, -0.12148627638816833496 ;  /* 0xbdf8cdcc00037423 */ /* 0x000fe20000000003 */
[----:B------:R-:W-:Y:S01]  /*07c0*/  FFMA R14, R15, 1.1920928955078125e-07, R14 ;  /* 0x340000000f0e7823 */ /* 0x000fe2000000000e */
[----:B------:R-:W-:Y:S01]  /*07d0*/  FFMA.SAT R2, R9, R12, 0.5 ;  /* 0x3f00000009027423 */ /* 0x000fe2000000200c */
[----:B------:R-:W-:Y:S01]  /*07e0*/  FFMA R10, R10, R9, R11 ;  /* 0x000000090a0a7223 */ /* 0x000fe2000000000b */
[----:B------:R-:W-:Y:S02]  /*07f0*/  FFMA R3, R0, R3, 0.13980610668659210205 ;  /* 0x3e0f295500037423 */ /* 0x000fe40000000003 */
[----:B------:R-:W-:Y:S02]  /*0800*/  FFMA.RM R2, R2, R17, 12582913 ;  /* 0x4b40000102027423 */ /* 0x000fe40000004011 */
[----:B------:R-:W-:Y:S02]  /*0810*/  FFMA R3, R0, R3, -0.16684235632419586182 ;  /* 0xbe2ad8b900037423 */ /* 0x000fe40000000003 */
[C---:B------:R-:W-:Y:S01]  /*0820*/  FADD R12, R2.reuse, -12583039 ;  /* 0xcb40007f020c7421 */ /* 0x040fe20000000000 */
[----:B------:R-:W-:-:S02]  /*0830*/  IMAD.SHL.U32 R2, R2, 0x800000, RZ ;  /* 0x0080000002027824 */ /* 0x000fc400078e00ff */
[----:B------:R-:W-:Y:S01]  /*0840*/  FFMA R3, R0, R3, 0.20012299716472625732 ;  /* 0x3e4ced0b00037423 */ /* 0x000fe20000000003 */
[----:B------:R-:W-:-:S03]  /*0850*/  FFMA R12, R9, 1.4426950216293334961, -R12 ;  /* 0x3fb8aa3b090c7823 */ /* 0x000fc6000000080c */
[----:B------:R-:W-:Y:S01]  /*0860*/  FFMA R3, R0, R3, -0.24999669194221496582 ;  /* 0xbe7fff2200037423 */ /* 0x000fe20000000003 */
[----:B------:R-:W-:-:S03]  /*0870*/  FFMA R12, R9, 1.925963033500011079e-08, R12 ;  /* 0x32a57060090c7823 */ /* 0x000fc6000000000c */
[C---:B------:R-:W-:Y:S02]  /*0880*/  FFMA R17, R0.reuse, R3, 0.33333182334899902344 ;  /* 0x3eaaaa7800117423 */ /* 0x040fe40000000003 */
[----:B------:R-:W0:Y:S02]  /*0890*/  MUFU.EX2 R3, R12 ;  /* 0x0000000c00037308 */ /* 0x000e240000000800 */
[----:B------:R-:W-:-:S04]  /*08a0*/  FFMA R17, R0, R17, -0.5 ;  /* 0xbf00000000117423 */ /* 0x000fc80000000011 */
[----:B------:R-:W-:-:S04]  /*08b0*/  FMUL R17, R0, R17 ;  /* 0x0000001100117220 */ /* 0x000fc80000400000 */
[----:B------:R-:W-:-:S04]  /*08c0*/  FFMA R17, R0, R17, R0 ;  /* 0x0000001100117223 */ /* 0x000fc80000000000 */
[----:B------:R-:W-:Y:S01]  /*08d0*/  FFMA R14, R14, 0.69314718246459960938, R17 ;  /* 0x3f3172180e0e7823 */ /* 0x000fe20000000011 */
[C---:B------:R-:W-:Y:S01]  /*08e0*/  @P0 FFMA R14, R8.reuse, R13, +INF ;  /* 0x7f800000080e0423 */ /* 0x040fe2000000000d */
[----:B------:R-:W-:Y:S01]  /*08f0*/  FSETP.NEU.AND P0, PT, R8, RZ, PT ;  /* 0x000000ff0800720b */ /* 0x000fe20003f0d000 */
[----:B0-----:R-:W-:-:S04]  /*0900*/  FMUL R3, R2, R3 ;  /* 0x0000000302037220 */ /* 0x001fc80000400000 */
[----:B------:R-:W-:Y:S01]  /*0910*/  FMUL R9, R6, R3 ;  /* 0x0000000306097220 */ /* 0x000fe20000400000 */
[----:B------:R-:W-:-:S03]  /*0920*/  FSEL R3, R14, -INF , P0 ;  /* 0xff8000000e037808 */ /* 0x000fc60000000000 */
[----:B------:R-:W-:-:S05]  /*0930*/  FADD R10, -R9, R10 ;  /* 0x0000000a090a7221 */ /* 0x000fca0000000100 */
[----:B------:R-:W-:-:S13]  /*0940*/  FSETP.GT.AND P0, PT, R10, R3, PT ;  /* 0x000000030a00720b */ /* 0x000fda0003f04000 */
[----:B------:R-:W0:Y:S01]  /*0950*/  @P0 LDC.64 R2, c[0x0][0x388] ;  /* 0x0000e200ff020b82 */ /* 0x000e220000000a00 */
[----:B------:R1:W-:Y:S01]  /*0960*/  @P0 STS [R7], R9 ;  /* 0x0000000907000388 */ /* 0x0003e20000000800 */
[----:B0-----:R-:W-:-:S05]  /*0970*/  @P0 IMAD.WIDE.U32 R2, R4, 0x4, R2 ;  /* 0x0000000404020825 */ /* 0x001fca00078e0002 */
[----:B------:R1:W-:Y:S01]  /*0980*/  @P0 STG.E desc[UR6][R2.64], R9 ;  /* 0x0000000902000986 */ /* 0x0003e2000c101906 */
[----:B------:R-:W-:Y:S06]  /*0990*/  BAR.SYNC.DEFER_BLOCKING 0x0 ;  /* 0x0000000000007b1d */ /* 0x000fec0000010000 */
[----:B------:R-:W-:Y:S05]  /*09a0*/  @P1 EXIT ;  /* 0x000000000000194d */ /* 0x000fea0003800000 */
[----:B------:R-:W0:Y:S01]  /*09b0*/  S2UR UR5, SR_CgaCtaId ;  /* 0x00000000000579c3 */ /* 0x000e220000008800 */
[----:B------:R-:W-:-:S07]  /*09c0*/  UMOV UR4, 0x400 ;  /* 0x0000040000047882 */ /* 0x000fce0000000000 */
[----:B------:R-:W3:Y:S01]  /*09d0*/  LDC R0, c[0x0][0x360] ;  /* 0x0000d800ff007b82 */ /* 0x000ee20000000800 */
[----:B0-----:R-:W-:-:S09]  /*09e0*/  ULEA UR4, UR5, UR4, 0x18 ;  /* 0x0000000405047291 */ /* 0x001fd2000f8ec0ff */
[----:B-1----:R-:W0:Y:S02]  /*09f0*/  LDS.128 R8, [UR4] ;  /* 0x00000004ff087984 */ /* 0x002e240008000c00 */
[----:B0-----:R-:W-:-:S13]  /*0a00*/  FSETP.GT.AND P0, PT, R8, RZ, PT ;  /* 0x000000ff0800720b */ /* 0x001fda0003f04000 */
[----:B---3--:R-:W-:Y:S05]  /*0a10*/  @P0 BRA `(.L_x_8) ;  /* 0x0000000800840947 */ /* 0x008fea0003800000 */
[----:B------:R-:W-:-:S05]  /*0a20*/  VIADD R0, R0, 0xffffffff ;  /* 0xffffffff00007836 */ /* 0x000fca0000000000 */
[----:B------:R-:W-:-:S13]  /*0a30*/  ISETP.NE.AND P0, PT, R0, RZ, PT ;  /* 0x000000ff0000720c */ /* 0x000fda0003f05270 */
[----:B------:R-:W-:Y:S05]  /*0a40*/  @!P0 BRA `(.L_x_9) ;  /* 0x00000008006c8947 */ /* 0x000fea0003800000 */
[----:B------:R-:W-:Y:S01]  /*0a50*/  FSETP.GT.AND P0, PT, R9, RZ, PT ;  /* 0x000000ff0900720b */ /* 0x000fe20003f04000 */
[----:B------:R-:W-:-:S12]  /*0a60*/  IMAD.MOV.U32 R8, RZ, RZ, R9 ;  /* 0x000000ffff087224 */ /* 0x000fd800078e0009 */
[----:B------:R-:W-:Y:S05]  /*0a70*/  @P0 BRA `(.L_x_8) ;  /* 0x00000008006c0947 */ /* 0x000fea0003800000 */
[----:B------:R-:W-:-:S13]  /*0a80*/  ISETP.NE.AND P0, PT, R0, 0x1, PT ;  /* 0x000000010000780c */ /* 0x000fda0003f05270 */
[----:B------:R-:W-:Y:S05]  /*0a90*/  @!P0 BRA `(.L_x_9) ;  /* 0x0000000800588947 */ /* 0x000fea0003800000 */
[----:B------:R-:W-:Y:S01]  /*0aa0*/  FSETP.GT.AND P0, PT, R10, RZ, PT ;  /* 0x000000ff0a00720b */ /* 0x000fe20003f04000 */
[----:B------:R-:W-:-:S12]  /*0ab0*/  IMAD.MOV.U32 R8, RZ, RZ, R10 ;  /* 0x000000ffff087224 */ /* 0x000fd800078e000a */
[----:B------:R-:W-:Y:S05]  /*0ac0*/  @P0 BRA `(.L_x_8) ;  /* 0x0000000800580947 */ /* 0x000fea0003800000 */
[----:B------:R-:W-:-:S13]  /*0ad0*/  ISETP.NE.AND P0, PT, R0, 0x2, PT ;  /* 0x000000020000780c */ /* 0x000fda0003f05270 */
[----:B------:R-:W-:Y:S05]  /*0ae0*/  @!P0 BRA `(.L_x_9) ;  /* 0x0000000800448947 */ /* 0x000fea0003800000 */
[----:B------:R-:W-:Y:S02]  /*0af0*/  FSETP.GT.AND P0, PT, R11, RZ, PT ;  /* 0x000000ff0b00720b */ /* 0x000fe40003f04000 */
[----:B------:R-:W-:-:S11]  /*0b00*/  MOV R8, R11 ;  /* 0x0000000b00087202 */ /* 0x000fd60000000f00 */
[----:B------:R-:W-:Y:S05]  /*0b10*/  @P0 BRA `(.L_x_8) ;  /* 0x0000000800440947 */ /* 0x000fea0003800000 */
[----:B------:R-:W-:-:S13]  /*0b20*/  ISETP.NE.AND P0, PT, R0, 0x3, PT ;  /* 0x000000030000780c */ /* 0x000fda0003f05270 */
[----:B------:R-:W-:Y:S05]  /*0b30*/  @!P0 BRA `(.L_x_9) ;  /* 0x0000000800308947 */ /* 0x000fea0003800000 */
[----:B------:R-:W0:Y:S02]  /*0b40*/  LDS.128 R8, [UR4+0x10] ;  /* 0x00001004ff087984 */ /* 0x000e240008000c00 */
[----:B0-----:R-:W-:-:S13]  /*0b50*/  FSETP.GT.AND P0, PT, R8, RZ, PT ;  /* 0x000000ff0800720b */ /* 0x001fda0003f04000 */
        /* <DEDUP_REMOVED lines=137> */
[----:B------:R-:W-:Y:S05]  /*13f0*/  @P0 EXIT ;  /* 0x000000000000094d */ /* 0x000fea0003800000 */
.L_x_9:
[----:B------:R-:W0:Y:S02]  /*1400*/  LDC.64 R2, c[0x0][0x3a8] ;  /* 0x0000ea00ff027b82 */ /* 0x000e240000000a00 */
[----:B0-----:R-:W-:Y:S01]  /*1410*/  STG.E desc[UR6][R2.64], RZ ;  /* 0x000000ff02007986 */ /* 0x001fe2000c101906 */
[----:B------:R-:W-:Y:S05]  /*1420*/  EXIT ;  /* 0x000000000000794d */ /* 0x000fea0003800000 */
.L_x_8:
[----:B--2---:R-:W0:Y:S08]  /*1430*/  MUFU.RCP R0, R5 ;  /* 0x0000000500007308 */ /* 0x004e300000001000 */
[----:B------:R-:W1:Y:S01]  /*1440*/  FCHK P0, R8, R5 ;  /* 0x0000000508007302 */ /* 0x000e620000000000 */
[----:B0-----:R-:W-:-:S04]  /*1450*/  FFMA R3, -R5, R0, 1 ;  /* 0x3f80000005037423 */ /* 0x001fc80000000100 */
[----:B------:R-:W-:-:S04]  /*1460*/  FFMA R3, R0, R3, R0 ;  /* 0x0000000300037223 */ /* 0x000fc80000000000 */
[----:B------:R-:W-:-:S04]  /*1470*/  FFMA R0, R3, R8, RZ ;  /* 0x0000000803007223 */ /* 0x000fc800000000ff */
[----:B------:R-:W-:-:S04]  /*1480*/  FFMA R7, -R5, R0, R8 ;  /* 0x0000000005077223 */ /* 0x000fc80000000108 */
[----:B------:R-:W-:Y:S01]  /*1490*/  FFMA R7, R3, R7, R0 ;  /* 0x0000000703077223 */ /* 0x000fe20000000000 */
[----:B-1----:R-:W-:Y:S06]  /*14a0*/  @!P0 BRA `(.L_x_10) ;  /* 0x0000000000148947 */ /* 0x002fec0003800000 */
[----:B------:R-:W-:Y:S01]  /*14b0*/  IMAD.MOV.U32 R0, RZ, RZ, R8 ;  /* 0x000000ffff007224 */ /* 0x000fe200078e0008 */
[----:B------:R-:W-:Y:S01]  /*14c0*/  MOV R12, 0x14f0 ;  /* 0x000014f0000c7802 */ /* 0x000fe20000000f00 */
[----:B------:R-:W-:-:S07]  /*14d0*/  IMAD.MOV.U32 R3, RZ, RZ, R5 ;  /* 0x000000ffff037224 */ /* 0x000fce00078e0005 */
[----:B------:R-:W-:Y:S05]  /*14e0*/  CALL.REL.NOINC `($__internal_2_$__cuda_sm3x_div_rn_noftz_f32_slowpath) ;  /* 0x0000000400447944 */ /* 0x000fea0003c00000 */
[----:B------:R-:W-:-:S07]  /*14f0*/  IMAD.MOV.U32 R7, RZ, RZ, R2 ;  /* 0x000000ffff077224 */ /* 0x000fce00078e0002 */
.L_x_10:
[----:B------:R-:W0:Y:S01]  /*1500*/  LDC.64 R2, c[0x0][0x388] ;  /* 0x0000e200ff027b82 */ /* 0x000e220000000a00 */
[----:B------:R-:W-:-:S07]  /*1510*/  IMAD.MOV.U32 R9, RZ, RZ, 0x1 ;  /* 0x00000001ff097424 */ /* 0x000fce00078e00ff */
[----:B------:R-:W1:Y:S01]  /*1520*/  LDC.64 R4, c[0x0][0x3a8] ;  /* 0x0000ea00ff047b82 */ /* 0x000e620000000a00 */
[----:B0-----:R-:W-:Y:S04]  /*1530*/  STG.E desc[UR6][R2.64], R7 ;  /* 0x0000000702007986 */ /* 0x001fe8000c101906 */
[----:B-1----:R-:W-:Y:S01]  /*1540*/  STG.E desc[UR6][R4.64], R9 ;  /* 0x0000000904007986 */ /* 0x002fe2000c101906 */
[----:B------:R-:W-:Y:S05]  /*1550*/  EXIT ;  /* 0x000000000000794d */ /* 0x000fea0003800000 */
        .weak           $__internal_0_$__cuda_sm20_rcp_rn_f32_slowpath
        .type           $__internal_0_$__cuda_sm20_rcp_rn_f32_slowpath,@function
        .size           $__internal_0_$__cuda_sm20_rcp_rn_f32_slowpath,($__internal_1_$__cuda_sm20_sqrt_rn_f32_slowpath - $__internal_0_$__cuda_sm20_rcp_rn_f32_slowpath)
$__internal_0_$__cuda_sm20_rcp_rn_f32_slowpath:
[----:B------:R-:W-:-:S05]  /*1560*/  IMAD.SHL.U32 R3, R2, 0x2, RZ ;  /* 0x0000000202037824 */ /* 0x000fca00078e00ff */
[----:B------:R-:W-:-:S04]  /*1570*/  SHF.R.U32.HI R15, RZ, 0x18, R3 ;  /* 0x00000018ff0f7819 */ /* 0x000fc80000011603 */
[----:B------:R-:W-:-:S13]  /*1580*/  ISETP.NE.U32.AND P0, PT, R15, RZ, PT ;  /* 0x000000ff0f00720c */ /* 0x000fda0003f05070 */
[----:B------:R-:W-:Y:S05]  /*1590*/  @P0 BRA `(.L_x_11) ;  /* 0x00000000002c0947 */ /* 0x000fea0003800000 */
[----:B------:R-:W-:-:S05]  /*15a0*/  IMAD.SHL.U32 R3, R2, 0x2, RZ ;  /* 0x0000000202037824 */ /* 0x000fca00078e00ff */
[----:B------:R-:W-:-:S13]  /*15b0*/  ISETP.NE.AND P0, PT, R3, RZ, PT ;  /* 0x000000ff0300720c */ /* 0x000fda0003f05270 */
[----:B------:R2:W3:Y:S01]  /*15c0*/  @!P0 MUFU.RCP R3, R2 ;  /* 0x0000000200038308 */ /* 0x0004e20000001000 */
[----:B------:R-:W-:Y:S05]  /*15d0*/  @!P0 BRA `(.L_x_12) ;  /* 0x0000000000a48947 */ /* 0x000fea0003800000 */
[----:B------:R-:W-:-:S04]  /*15e0*/  FFMA R11, R2, 1.84467440737095516160e+19, RZ ;  /* 0x5f800000020b7823 */ /* 0x000fc800000000ff */
[----:B--2---:R-:W3:Y:S02]  /*15f0*/  MUFU.RCP R2, R11 ;  /* 0x0000000b00027308 */ /* 0x004ee40000001000 */
[----:B---3--:R-:W-:-:S04]  /*1600*/  FFMA R3, R11, R2, -1 ;  /* 0xbf8000000b037423 */ /* 0x008fc80000000002 */
[----:B------:R-:W-:-:S04]  /*1610*/  FADD.FTZ R3, -R3, -RZ ;  /* 0x800000ff03037221 */ /* 0x000fc80000010100 */
[----:B------:R-:W-:-:S04]  /*1620*/  FFMA R2, R2, R3, R2 ;  /* 0x0000000302027223 */ /* 0x000fc80000000002 */
[----:B------:R-:W-:Y:S01]  /*1630*/  FFMA R3, R2, 1.84467440737095516160e+19, RZ ;  /* 0x5f80000002037823 */ /* 0x000fe200000000ff */
[----:B------:R-:W-:Y:S06]  /*1640*/  BRA `(.L_x_12) ;  /* 0x0000000000887947 */ /* 0x000fec0003800000 */
.L_x_11:
[----:B------:R-:W-:-:S05]  /*1650*/  VIADD R17, R15, 0xffffff03 ;  /* 0xffffff030f117836 */ /* 0x000fca0000000000 */
[----:B------:R-:W-:-:S13]  /*1660*/  ISETP.GT.U32.AND P0, PT, R17, 0x1, PT ;  /* 0x000000011100780c */ /* 0x000fda0003f04070 */
[----:B------:R-:W-:Y:S05]  /*1670*/  @P0 BRA `(.L_x_13) ;  /* 0x0000000000780947 */ /* 0x000fea0003800000 */
[----:B------:R-:W-:Y:S01]  /*1680*/  LOP3.LUT R3, R2, 0x7fffff, RZ, 0xc0, !PT ;  /* 0x007fffff02037812 */ /* 0x000fe200078ec0ff */
[----:B------:R-:W-:-:S03]  /*1690*/  IMAD.MOV.U32 R14, RZ, RZ, 0x3 ;  /* 0x00000003ff0e7424 */ /* 0x000fc600078e00ff */
[----:B------:R-:W-:Y:S02]  /*16a0*/  LOP3.LUT R3, R3, 0x3f800000, RZ, 0xfc, !PT ;  /* 0x3f80000003037812 */ /* 0x000fe400078efcff */
[----:B------:R-:W-:Y:S02]  /*16b0*/  SHF.L.U32 R14, R14, R17, RZ ;  /* 0x000000110e0e7219 */ /* 0x000fe400000006ff */
[----:B------:R-:W0:Y:S02]  /*16c0*/  MUFU.RCP R12, R3 ;  /* 0x00000003000c7308 */ /* 0x000e240000001000 */
[----:B0-----:R-:W-:-:S04]  /*16d0*/  FFMA R11, R3, R12, -1 ;  /* 0xbf800000030b7423 */ /* 0x001fc8000000000c */
[----:B------:R-:W-:-:S04]  /*16e0*/  FADD.FTZ R11, -R11, -RZ ;  /* 0x800000ff0b0b7221 */ /* 0x000fc80000010100 */
[CCC-:B------:R-:W-:Y:S01]  /*16f0*/  FFMA.RM R13, R12.reuse, R11.reuse, R12.reuse ;  /* 0x0000000b0c0d7223 */ /* 0x1c0fe2000000400c */
[----:B------:R-:W-:-:S04]  /*1700*/  FFMA.RP R12, R12, R11, R12 ;  /* 0x0000000b0c0c7223 */ /* 0x000fc8000000800c */
[C---:B------:R-:W-:Y:S02]  /*1710*/  LOP3.LUT R11, R13.reuse, 0x7fffff, RZ, 0xc0, !PT ;  /* 0x007fffff0d0b7812 */ /* 0x040fe400078ec0ff */
[----:B------:R-:W-:Y:S02]  /*1720*/  FSETP.NEU.FTZ.AND P0, PT, R13, R12, PT ;  /* 0x0000000c0d00720b */ /* 0x000fe40003f1d000 */
[----:B------:R-:W-:Y:S02]  /*1730*/  LOP3.LUT R11, R11, 0x800000, RZ, 0xfc, !PT ;  /* 0x008000000b0b7812 */ /* 0x000fe400078efcff */
[----:B------:R-:W-:Y:S02]  /*1740*/  SEL R12, RZ, 0xffffffff, !P0 ;  /* 0xffffffffff0c7807 */ /* 0x000fe40004000000 */
[----:B------:R-:W-:Y:S02]  /*1750*/  LOP3.LUT R14, R14, R11, RZ, 0xc0, !PT ;  /* 0x0000000b0e0e7212 */ /* 0x000fe400078ec0ff */
[----:B------:R-:W-:-:S02]  /*1760*/  IADD3 R12, PT, PT, -R12, RZ, RZ ;  /* 0x000000ff0c0c7210 */ /* 0x000fc40007ffe1ff */
[-C--:B------:R-:W-:Y:S02]  /*1770*/  SHF.R.U32.HI R14, RZ, R17.reuse, R14 ;  /* 0x00000011ff0e7219 */ /* 0x080fe4000001160e */
[----:B------:R-:W-:Y:S01]  /*1780*/  LOP3.LUT P1, RZ, R12, R17, R11, 0xf8, !PT ;  /* 0x000000110cff7212 */ /* 0x000fe2000782f80b */
[----:B------:R-:W-:Y:S01]  /*1790*/  VIADD R12, R15, 0xffffff04 ;  /* 0xffffff040f0c7836 */ /* 0x000fe20000000000 */
[C---:B------:R-:W-:Y:S02]  /*17a0*/  LOP3.LUT P0, RZ, R14.reuse, 0x1, RZ, 0xc0, !PT ;  /* 0x000000010eff7812 */ /* 0x040fe4000780c0ff */
[----:B------:R-:W-:-:S04]  /*17b0*/  LOP3.LUT P2, RZ, R14, 0x2, RZ, 0xc0, !PT ;  /* 0x000000020eff7812 */ /* 0x000fc8000784c0ff */
[----:B------:R-:W-:Y:S02]  /*17c0*/  PLOP3.LUT P0, PT, P0, P1, P2, 0xe0, 0x0 ;  /* 0x000000000000781c */ /* 0x000fe40000703c20 */
[----:B------:R-:W-:Y:S02]  /*17d0*/  LOP3.LUT P1, RZ, R2, 0x7fffff, RZ, 0xc0, !PT ;  /* 0x007fffff02ff7812 */ /* 0x000fe4000782c0ff */
[----:B------:R-:W-:-:S05]  /*17e0*/  SEL R3, RZ, 0x1, !P0 ;  /* 0x00000001ff037807 */ /* 0x000fca0004000000 */
[----:B------:R-:W-:-:S05]  /*17f0*/  IMAD.MOV R3, RZ, RZ, -R3 ;  /* 0x000000ffff037224 */ /* 0x000fca00078e0a03 */
[----:B------:R-:W-:Y:S02]  /*1800*/  ISETP.GE.AND P0, PT, R3, RZ, PT ;  /* 0x000000ff0300720c */ /* 0x000fe40003f06270 */
[----:B------:R-:W-:-:S11]  /*1810*/  SHF.R.U32.HI R3, RZ, R12, R11 ;  /* 0x0000000cff037219 */ /* 0x000fd6000001160b */
[----:B------:R-:W-:-:S04]  /*1820*/  @!P0 VIADD R3, R3, 0x1 ;  /* 0x0000000103038836 */ /* 0x000fc80000000000 */
[----:B------:R-:W-:-:S05]  /*1830*/  @!P1 IMAD.SHL.U32 R3, R3, 0x2, RZ ;  /* 0x0000000203039824 */ /* 0x000fca00078e00ff */
[----:B------:R-:W-:Y:S01]  /*1840*/  LOP3.LUT R3, R3, 0x80000000, R2, 0xf8, !PT ;  /* 0x8000000003037812 */ /* 0x000fe200078ef802 */
[----:B------:R-:W-:Y:S06]  /*1850*/  BRA `(.L_x_12) ;  /* 0x0000000000047947 */ /* 0x000fec0003800000 */
.L_x_13:
[----:B------:R0:W1:Y:S02]  /*1860*/  MUFU.RCP R3, R2 ;  /* 0x0000000200037308 */ /* 0x0000640000001000 */
.L_x_12:
[----:B------:R-:W-:-:S04]  /*1870*/  IMAD.MOV.U32 R11, RZ, RZ, 0x0 ;  /* 0x00000000ff0b7424 */ /* 0x000fc800078e00ff */
[----:B0123--:R-:W-:Y:S05]  /*1880*/  RET.REL.NODEC R10 `(cuda_tauSqInv) ;  /* 0xffffffe40adc7950 */ /* 0x00ffea0003c3ffff */
        .weak           $__internal_1_$__cuda_sm20_sqrt_rn_f32_slowpath
        .type           $__internal_1_$__cuda_sm20_sqrt_rn_f32_slowpath,@function
        .size           $__internal_1_$__cuda_sm20_sqrt_rn_f32_slowpath,($__internal_2_$__cuda_sm3x_div_rn_noftz_f32_slowpath - $__internal_1_$__cuda_sm20_sqrt_rn_f32_slowpath)
$__internal_1_$__cuda_sm20_sqrt_rn_f32_slowpath:
[----:B------:R-:W-:-:S13]  /*1890*/  LOP3.LUT P0, RZ, R9, 0x7fffffff, RZ, 0xc0, !PT ;  /* 0x7fffffff09ff7812 */ /* 0x000fda000780c0ff */
[----:B------:R-:W-:Y:S05]  /*18a0*/  @!P0 BRA `(.L_x_14) ;  /* 0x0000000000488947 */ /* 0x000fea0003800000 */
[----:B------:R-:W-:Y:S01]  /*18b0*/  FSETP.GEU.FTZ.AND P0, PT, R9, RZ, PT ;  /* 0x000000ff0900720b */ /* 0x000fe20003f1e000 */
[----:B------:R-:W-:-:S12]  /*18c0*/  IMAD.MOV.U32 R2, RZ, RZ, R9 ;  /* 0x000000ffff027224 */ /* 0x000fd800078e0009 */
[----:B------:R-:W-:Y:S01]  /*18d0*/  @!P0 IMAD.MOV.U32 R9, RZ, RZ, 0x7fffffff ;  /* 0x7fffffffff098424 */ /* 0x000fe200078e00ff */
[----:B------:R-:W-:Y:S06]  /*18e0*/  @!P0 BRA `(.L_x_14) ;  /* 0x0000000000388947 */ /* 0x000fec0003800000 */
[----:B------:R-:W-:-:S13]  /*18f0*/  FSETP.GTU.FTZ.AND P0, PT, |R2|, +INF , PT ;  /* 0x7f8000000200780b */ /* 0x000fda0003f1c200 */
[----:B------:R-:W-:Y:S01]  /*1900*/  @P0 FADD.FTZ R9, R2, 1 ;  /* 0x3f80000002090421 */ /* 0x000fe20000010000 */
[----:B------:R-:W-:Y:S06]  /*1910*/  @P0 BRA `(.L_x_14) ;  /* 0x00000000002c0947 */ /* 0x000fec0003800000 */
[----:B------:R-:W-:-:S13]  /*1920*/  FSETP.NEU.FTZ.AND P0, PT, |R2|, +INF , PT ;  /* 0x7f8000000200780b */ /* 0x000fda0003f1d200 */
[----:B------:R-:W-:Y:S01]  /*1930*/  @!P0 IMAD.MOV.U32 R9, RZ, RZ, R2 ;  /* 0x000000ffff098224 */ /* 0x000fe200078e0002 */
[----:B------:R-:W-:Y:S06]  /*1940*/  @!P0 BRA `(.L_x_14) ;  /* 0x0000000000208947 */ /* 0x000fec0003800000 */
[----:B------:R-:W-:-:S04]  /*1950*/  FFMA R2, R2, 1.84467440737095516160e+19, RZ ;  /* 0x5f80000002027823 */ /* 0x000fc800000000ff */
[----:B------:R-:W0:Y:S02]  /*1960*/  MUFU.RSQ R3, R2 ;  /* 0x0000000200037308 */ /* 0x000e240000001400 */
[----:B0-----:R-:W-:Y:S01]  /*1970*/  FMUL.FTZ R9, R2, R3 ;  /* 0x0000000302097220 */ /* 0x001fe20000410000 */
[----:B------:R-:W-:-:S03]  /*1980*/  FMUL.FTZ R3, R3, 0.5 ;  /* 0x3f00000003037820 */ /* 0x000fc60000410000 */
[----:B------:R-:W-:-:S04]  /*1990*/  FADD.FTZ R10, -R9, -RZ ;  /* 0x800000ff090a7221 */ /* 0x000fc80000010100 */
[----:B------:R-:W-:-:S04]  /*19a0*/  FFMA R10, R9, R10, R2 ;  /* 0x0000000a090a7223 */ /* 0x000fc80000000002 */
[----:B------:R-:W-:-:S04]  /*19b0*/  FFMA R3, R10, R3, R9 ;  /* 0x000000030a037223 */ /* 0x000fc80000000009 */
[----:B------:R-:W-:-:S07]  /*19c0*/  FMUL.FTZ R9, R3, 2.3283064365386962891e-10 ;  /* 0x2f80000003097820 */ /* 0x000fce0000410000 */
.L_x_14:
[----:B------:R-:W-:Y:S02]  /*19d0*/  HFMA2 R3, -RZ, RZ, 0, 0 ;  /* 0x00000000ff037431 */ /* 0x000fe400000001ff */
[----:B------:R-:W-:-:S04]  /*19e0*/  IMAD.MOV.U32 R2, RZ, RZ, R11 ;  /* 0x000000ffff027224 */ /* 0x000fc800078e000b */
[----:B------:R-:W-:Y:S05]  /*19f0*/  RET.REL.NODEC R2 `(cuda_tauSqInv) ;  /* 0xffffffe402807950 */ /* 0x000fea0003c3ffff */
        .weak           $__internal_2_$__cuda_sm3x_div_rn_noftz_f32_slowpath
        .type           $__internal_2_$__cuda_sm3x_div_rn_noftz_f32_slowpath,@function
        .size           $__internal_2_$__cuda_sm3x_div_rn_noftz_f32_slowpath,(.L_x_29 - $__internal_2_$__cuda_sm3x_div_rn_noftz_f32_slowpath)
$__internal_2_$__cuda_sm3x_div_rn_noftz_f32_slowpath:
[----:B------:R-:W-:Y:S01]  /*1a00*/  SHF.R.U32.HI R14, RZ, 0x17, R3 ;  /* 0x00000017ff0e7819 */ /* 0x000fe20000011603 */
[----:B------:R-:W-:Y:S01]  /*1a10*/  BSSY.RECONVERGENT B1, `(.L_x_15) ;  /* 0x0000063000017945 */ /* 0x000fe20003800200 */
[--C-:B------:R-:W-:Y:S02]  /*1a20*/  SHF.R.U32.HI R2, RZ, 0x17, R0.reuse ;  /* 0x00000017ff027819 */ /* 0x100fe40000011600 */
[----:B------:R-:W-:Y:S02]  /*1a30*/  LOP3.LUT R14, R14, 0xff, RZ, 0xc0, !PT ;  /* 0x000000ff0e0e7812 */ /* 0x000fe400078ec0ff */
[----:B------:R-:W-:Y:S01]  /*1a40*/  LOP3.LUT R15, R2, 0xff, RZ, 0xc0, !PT ;  /* 0x000000ff020f7812 */ /* 0x000fe200078ec0ff */
[----:B------:R-:W-:Y:S02]  /*1a50*/  IMAD.MOV.U32 R2, RZ, RZ, R0 ;  /* 0x000000ffff027224 */ /* 0x000fe400078e0000 */
[----:B------:R-:W-:Y:S02]  /*1a60*/  VIADD R17, R14, 0xffffffff ;  /* 0xffffffff0e117836 */ /* 0x000fe40000000000 */
[----:B------:R-:W-:-:S03]  /*1a70*/  VIADD R16, R15, 0xffffffff ;  /* 0xffffffff0f107836 */ /* 0x000fc60000000000 */
[----:B------:R-:W-:-:S04]  /*1a80*/  ISETP.GT.U32.AND P0, PT, R17, 0xfd, PT ;  /* 0x000000fd1100780c */ /* 0x000fc80003f04070 */
[----:B------:R-:W-:-:S13]  /*1a90*/  ISETP.GT.U32.OR P0, PT, R16, 0xfd, P0 ;  /* 0x000000fd1000780c */ /* 0x000fda0000704470 */
[----:B------:R-:W-:Y:S01]  /*1aa0*/  @!P0 IMAD.MOV.U32 R13, RZ, RZ, RZ ;  /* 0x000000ffff0d8224 */ /* 0x000fe200078e00ff */
[----:B------:R-:W-:Y:S06]  /*1ab0*/  @!P0 BRA `(.L_x_16) ;  /* 0x00000000005c8947 */ /* 0x000fec0003800000 */
[----:B------:R-:W-:Y:S02]  /*1ac0*/  FSETP.GTU.FTZ.AND P0, PT, |R0|, +INF , PT ;  /* 0x7f8000000000780b */ /* 0x000fe40003f1c200 */
[----:B------:R-:W-:-:S04]  /*1ad0*/  FSETP.GTU.FTZ.AND P1, PT, |R3|, +INF , PT ;  /* 0x7f8000000300780b */ /* 0x000fc80003f3c200 */
[----:B------:R-:W-:-:S13]  /*1ae0*/  PLOP3.LUT P0, PT, P0, P1, PT, 0xf8, 0x8f ;  /* 0x00000000008f781c */ /* 0x000fda0000703f70 */
[----:B------:R-:W-:Y:S05]  /*1af0*/  @P0 BRA `(.L_x_17) ;  /* 0x00000004004c0947 */ /* 0x000fea0003800000 */
[----:B------:R-:W-:-:S13]  /*1b00*/  LOP3.LUT P0, RZ, R3, 0x7fffffff, R2, 0xc8, !PT ;  /* 0x7fffffff03ff7812 */ /* 0x000fda000780c802 */
[----:B------:R-:W-:Y:S05]  /*1b10*/  @!P0 BRA `(.L_x_18) ;  /* 0x00000004003c8947 */ /* 0x000fea0003800000 */
[C---:B------:R-:W-:Y:S02]  /*1b20*/  FSETP.NEU.FTZ.AND P2, PT, |R0|.reuse, +INF , PT ;  /* 0x7f8000000000780b */ /* 0x040fe40003f5d200 */
[----:B------:R-:W-:Y:S02]  /*1b30*/  FSETP.NEU.FTZ.AND P1, PT, |R3|, +INF , PT ;  /* 0x7f8000000300780b */ /* 0x000fe40003f3d200 */
[----:B------:R-:W-:-:S11]  /*1b40*/  FSETP.NEU.FTZ.AND P0, PT, |R0|, +INF , PT ;  /* 0x7f8000000000780b */ /* 0x000fd60003f1d200 */
[----:B------:R-:W-:Y:S05]  /*1b50*/  @!P1 BRA !P2, `(.L_x_18) ;  /* 0x00000004002c9947 */ /* 0x000fea0005000000 */
[----:B------:R-:W-:-:S04]  /*1b60*/  LOP3.LUT P2, RZ, R2, 0x7fffffff, RZ, 0xc0, !PT ;  /* 0x7fffffff02ff7812 */ /* 0x000fc8000784c0ff */
[----:B------:R-:W-:-:S13]  /*1b70*/  PLOP3.LUT P1, PT, P1, P2, PT, 0x2f, 0xf2 ;  /* 0x0000000000f2781c */ /* 0x000fda0000f24577 */
[----:B------:R-:W-:Y:S05]  /*1b80*/  @P1 BRA `(.L_x_19) ;  /* 0x0000000400181947 */ /* 0x000fea0003800000 */
[----:B------:R-:W-:-:S04]  /*1b90*/  LOP3.LUT P1, RZ, R3, 0x7fffffff, RZ, 0xc0, !PT ;  /* 0x7fffffff03ff7812 */ /* 0x000fc8000782c0ff */
[----:B------:R-:W-:-:S13]  /*1ba0*/  PLOP3.LUT P0, PT, P0, P1, PT, 0x2f, 0xf2 ;  /* 0x0000000000f2781c */ /* 0x000fda0000702577 */
[----:B------:R-:W-:Y:S05]  /*1bb0*/  @P0 BRA `(.L_x_20) ;  /* 0x0000000400000947 */ /* 0x000fea0003800000 */
[----:B------:R-:W-:Y:S02]  /*1bc0*/  ISETP.GE.AND P0, PT, R16, RZ, PT ;  /* 0x000000ff1000720c */ /* 0x000fe40003f06270 */
[----:B------:R-:W-:-:S11]  /*1bd0*/  ISETP.GE.AND P1, PT, R17, RZ, PT ;  /* 0x000000ff1100720c */ /* 0x000fd60003f26270 */
[----:B------:R-:W-:Y:S02]  /*1be0*/  @P0 IMAD.MOV.U32 R13, RZ, RZ, RZ ;  /* 0x000000ffff0d0224 */ /* 0x000fe400078e00ff */
[----:B------:R-:W-:Y:S01]  /*1bf0*/  @!P0 FFMA R2, R0, 1.84467440737095516160e+19, RZ ;  /* 0x5f80000000028823 */ /* 0x000fe200000000ff */
[----:B------:R-:W-:Y:S02]  /*1c00*/  @!P0 IMAD.MOV.U32 R13, RZ, RZ, -0x40 ;  /* 0xffffffc0ff0d8424 */ /* 0x000fe400078e00ff */
[----:B------:R-:W-:Y:S02]  /*1c10*/  @!P1 FFMA R3, R3, 1.84467440737095516160e+19, RZ ;  /* 0x5f80000003039823 */ /* 0x000fe400000000ff */
[----:B------:R-:W-:-:S07]  /*1c20*/  @!P1 VIADD R13, R13, 0x40 ;  /* 0x000000400d0d9836 */ /* 0x000fce0000000000 */
.L_x_16:
[----:B------:R-:W-:Y:S01]  /*1c30*/  LEA R16, R14, 0xc0800000, 0x17 ;  /* 0xc08000000e107811 */ /* 0x000fe200078eb8ff */
[----:B------:R-:W-:Y:S01]  /*1c40*/  VIADD R15, R15, 0xffffff81 ;  /* 0xffffff810f0f7836 */ /* 0x000fe20000000000 */
[----:B------:R-:W-:Y:S03]  /*1c50*/  BSSY.RECONVERGENT B2, `(.L_x_21) ;  /* 0x0000035000027945 */ /* 0x000fe60003800200 */
[----:B------:R-:W-:Y:S02]  /*1c60*/  IMAD.IADD R16, R3, 0x1, -R16 ;  /* 0x0000000103107824 */ /* 0x000fe400078e0a10 */
[C---:B------:R-:W-:Y:S02]  /*1c70*/  IMAD R2, R15.reuse, -0x800000, R2 ;  /* 0xff8000000f027824 */ /* 0x040fe400078e0202 */
[----:B------:R0:W1:Y:S01]  /*1c80*/  MUFU.RCP R3, R16 ;  /* 0x0000001000037308 */ /* 0x0000620000001000 */
[----:B------:R-:W-:Y:S01]  /*1c90*/  FADD.FTZ R17, -R16, -RZ ;  /* 0x800000ff10117221 */ /* 0x000fe20000010100 */
[----:B0-----:R-:W-:-:S04]  /*1ca0*/  IADD3 R16, PT, PT, R15, 0x7f, -R14 ;  /* 0x0000007f0f107810 */ /* 0x001fc80007ffe80e */
[----:B------:R-:W-:Y:S01]  /*1cb0*/  IADD3 R13, PT, PT, R16, R13, RZ ;  /* 0x0000000d100d7210 */ /* 0x000fe20007ffe0ff */
[----:B-1----:R-:W-:-:S04]  /*1cc0*/  FFMA R18, R3, R17, 1 ;  /* 0x3f80000003127423 */ /* 0x002fc80000000011 */
[----:B------:R-:W-:-:S04]  /*1cd0*/  FFMA R3, R3, R18, R3 ;  /* 0x0000001203037223 */ /* 0x000fc80000000003 */
[----:B------:R-:W-:-:S04]  /*1ce0*/  FFMA R18, R2, R3, RZ ;  /* 0x0000000302127223 */ /* 0x000fc800000000ff */
[----:B------:R-:W-:-:S04]  /*1cf0*/  FFMA R19, R17, R18, R2 ;  /* 0x0000001211137223 */ /* 0x000fc80000000002 */
[----:B------:R-:W-:-:S04]  /*1d00*/  FFMA R18, R3, R19, R18 ;  /* 0x0000001303127223 */ /* 0x000fc80000000012 */
[----:B------:R-:W-:-:S04]  /*1d10*/  FFMA R17, R17, R18, R2 ;  /* 0x0000001211117223 */ /* 0x000fc80000000002 */
[----:B------:R-:W-:-:S05]  /*1d20*/  FFMA R2, R3, R17, R18 ;  /* 0x0000001103027223 */ /* 0x000fca0000000012 */
[----:B------:R-:W-:-:S04]  /*1d30*/  SHF.R.U32.HI R14, RZ, 0x17, R2 ;  /* 0x00000017ff0e7819 */ /* 0x000fc80000011602 */
[----:B------:R-:W-:-:S05]  /*1d40*/  LOP3.LUT R14, R14, 0xff, RZ, 0xc0, !PT ;  /* 0x000000ff0e0e7812 */ /* 0x000fca00078ec0ff */
[----:B------:R-:W-:-:S04]  /*1d50*/  IMAD.IADD R19, R14, 0x1, R13 ;  /* 0x000000010e137824 */ /* 0x000fc800078e020d */
[----:B------:R-:W-:-:S05]  /*1d60*/  VIADD R14, R19, 0xffffffff ;  /* 0xffffffff130e7836 */ /* 0x000fca0000000000 */
[----:B------:R-:W-:-:S13]  /*1d70*/  ISETP.GE.U32.AND P0, PT, R14, 0xfe, PT ;  /* 0x000000fe0e00780c */ /* 0x000fda0003f06070 */
[----:B------:R-:W-:Y:S05]  /*1d80*/  @!P0 BRA `(.L_x_22) ;  /* 0x0000000000808947 */ /* 0x000fea0003800000 */
[----:B------:R-:W-:-:S13]  /*1d90*/  ISETP.GT.AND P0, PT, R19, 0xfe, PT ;  /* 0x000000fe1300780c */ /* 0x000fda0003f04270 */
[----:B------:R-:W-:Y:S05]  /*1da0*/  @P0 BRA `(.L_x_23) ;  /* 0x00000000006c0947 */ /* 0x000fea0003800000 */
[----:B------:R-:W-:-:S13]  /*1db0*/  ISETP.GE.AND P0, PT, R19, 0x1, PT ;  /* 0x000000011300780c */ /* 0x000fda0003f06270 */
[----:B------:R-:W-:Y:S05]  /*1dc0*/  @P0 BRA `(.L_x_24) ;  /* 0x0000000000740947 */ /* 0x000fea0003800000 */
[----:B------:R-:W-:Y:S02]  /*1dd0*/  ISETP.GE.AND P0, PT, R19, -0x18, PT ;  /* 0xffffffe81300780c */ /* 0x000fe40003f06270 */
[----:B------:R-:W-:-:S11]  /*1de0*/  LOP3.LUT R2, R2, 0x80000000, RZ, 0xc0, !PT ;  /* 0x8000000002027812 */ /* 0x000fd600078ec0ff */
[----:B------:R-:W-:Y:S05]  /*1df0*/  @!P0 BRA `(.L_x_24) ;  /* 0x0000000000688947 */ /* 0x000fea0003800000 */
[-CC-:B------:R-:W-:Y:S01]  /*1e00*/  FFMA.RZ R13, R3, R17.reuse, R18.reuse ;  /* 0x00000011030d7223 */ /* 0x180fe2000000c012 */
[----:B------:R-:W-:Y:S02]  /*1e10*/  VIADD R16, R19, 0x20 ;  /* 0x0000002013107836 */ /* 0x000fe40000000000 */
[-CC-:B------:R-:W-:Y:S01]  /*1e20*/  FFMA.RM R14, R3, R17.reuse, R18.reuse ;  /* 0x00000011030e7223 */ /* 0x180fe20000004012 */
[----:B------:R-:W-:Y:S02]  /*1e30*/  ISETP.NE.AND P2, PT, R19, RZ, PT ;  /* 0x000000ff1300720c */ /* 0x000fe40003f45270 */
[----:B------:R-:W-:Y:S01]  /*1e40*/  LOP3.LUT R15, R13, 0x7fffff, RZ, 0xc0, !PT ;  /* 0x007fffff0d0f7812 */ /* 0x000fe200078ec0ff */
[----:B------:R-:W-:Y:S01]  /*1e50*/  FFMA.RP R13, R3, R17, R18 ;  /* 0x00000011030d7223 */ /* 0x000fe20000008012 */
[----:B------:R-:W-:Y:S01]  /*1e60*/  IMAD.MOV R3, RZ, RZ, -R19 ;  /* 0x000000ffff037224 */ /* 0x000fe200078e0a13 */
[----:B------:R-:W-:Y:S02]  /*1e70*/  ISETP.NE.AND P1, PT, R19, RZ, PT ;  /* 0x000000ff1300720c */ /* 0x000fe40003f25270 */
[----:B------:R-:W-:-:S02]  /*1e80*/  LOP3.LUT R15, R15, 0x800000, RZ, 0xfc, !PT ;  /* 0x008000000f0f7812 */ /* 0x000fc400078efcff */
[----:B------:R-:W-:Y:S02]  /*1e90*/  FSETP.NEU.FTZ.AND P0, PT, R13, R14, PT ;  /* 0x0000000e0d00720b */ /* 0x000fe40003f1d000 */
[----:B------:R-:W-:Y:S02]  /*1ea0*/  SHF.L.U32 R16, R15, R16, RZ ;  /* 0x000000100f107219 */ /* 0x000fe400000006ff */
[----:B------:R-:W-:Y:S02]  /*1eb0*/  SEL R14, R3, RZ, P2 ;  /* 0x000000ff030e7207 */ /* 0x000fe40001000000 */
[----:B------:R-:W-:Y:S02]  /*1ec0*/  ISETP.NE.AND P1, PT, R16, RZ, P1 ;  /* 0x000000ff1000720c */ /* 0x000fe40000f25270 */
[----:B------:R-:W-:Y:S02]  /*1ed0*/  SHF.R.U32.HI R14, RZ, R14, R15 ;  /* 0x0000000eff0e7219 */ /* 0x000fe4000001160f */
[----:B------:R-:W-:-:S02]  /*1ee0*/  PLOP3.LUT P0, PT, P0, P1, PT, 0xf8, 0x8f ;  /* 0x00000000008f781c */ /* 0x000fc40000703f70 */
[----:B------:R-:W-:Y:S02]  /*1ef0*/  SHF.R.U32.HI R16, RZ, 0x1, R14 ;  /* 0x00000001ff107819 */ /* 0x000fe4000001160e */
[----:B------:R-:W-:-:S04]  /*1f00*/  SEL R3, RZ, 0x1, !P0 ;  /* 0x00000001ff037807 */ /* 0x000fc80004000000 */
[----:B------:R-:W-:-:S04]  /*1f10*/  LOP3.LUT R3, R3, 0x1, R16, 0xf8, !PT ;  /* 0x0000000103037812 */ /* 0x000fc800078ef810 */
[----:B------:R-:W-:-:S05]  /*1f20*/  LOP3.LUT R3, R3, R14, RZ, 0xc0, !PT ;  /* 0x0000000e03037212 */ /* 0x000fca00078ec0ff */
[----:B------:R-:W-:-:S05]  /*1f30*/  IMAD.IADD R3, R16, 0x1, R3 ;  /* 0x0000000110037824 */ /* 0x000fca00078e0203 */
[----:B------:R-:W-:Y:S01]  /*1f40*/  LOP3.LUT R2, R3, R2, RZ, 0xfc, !PT ;  /* 0x0000000203027212 */ /* 0x000fe200078efcff */
[----:B------:R-:W-:Y:S06]  /*1f50*/  BRA `(.L_x_24) ;  /* 0x0000000000107947 */ /* 0x000fec0003800000 */
.L_x_23:
[----:B------:R-:W-:-:S04]  /*1f60*/  LOP3.LUT R2, R2, 0x80000000, RZ, 0xc0, !PT ;  /* 0x8000000002027812 */ /* 0x000fc800078ec0ff */
[----:B------:R-:W-:Y:S01]  /*1f70*/  LOP3.LUT R2, R2, 0x7f800000, RZ, 0xfc, !PT ;  /* 0x7f80000002027812 */ /* 0x000fe200078efcff */
[----:B------:R-:W-:Y:S06]  /*1f80*/  BRA `(.L_x_24) ;  /* 0x0000000000047947 */ /* 0x000fec0003800000 */
.L_x_22:
[----:B------:R-:W-:-:S07]  /*1f90*/  IMAD R2, R13, 0x800000, R2 ;  /* 0x008000000d027824 */ /* 0x000fce00078e0202 */
.L_x_24:
[----:B------:R-:W-:Y:S05]  /*1fa0*/  BSYNC.RECONVERGENT B2 ;  /* 0x0000000000027941 */ /* 0x000fea0003800200 */
.L_x_21:
[----:B------:R-:W-:Y:S05]  /*1fb0*/  BRA `(.L_x_25) ;  /* 0x0000000000207947 */ /* 0x000fea0003800000 */
.L_x_20:
[----:B------:R-:W-:-:S04]  /*1fc0*/  LOP3.LUT R2, R3, 0x80000000, R2, 0x48, !PT ;  /* 0x8000000003027812 */ /* 0x000fc800078e4802 */
[----:B------:R-:W-:Y:S01]  /*1fd0*/  LOP3.LUT R2, R2, 0x7f800000, RZ, 0xfc, !PT ;  /* 0x7f80000002027812 */ /* 0x000fe200078efcff */
[----:B------:R-:W-:Y:S06]  /*1fe0*/  BRA `(.L_x_25) ;  /* 0x0000000000147947 */ /* 0x000fec0003800000 */
.L_x_19:
[----:B------:R-:W-:Y:S01]  /*1ff0*/  LOP3.LUT R2, R3, 0x80000000, R2, 0x48, !PT ;  /* 0x8000000003027812 */ /* 0x000fe200078e4802 */
[----:B------:R-:W-:Y:S06]  /*2000*/  BRA `(.L_x_25) ;  /* 0x00000000000c7947 */ /* 0x000fec0003800000 */
.L_x_18:
[----:B------:R-:W0:Y:S01]  /*2010*/  MUFU.RSQ R2, -QNAN ;  /* 0xffc0000000027908 */ /* 0x000e220000001400 */
[----:B------:R-:W-:Y:S05]  /*2020*/  BRA `(.L_x_25) ;  /* 0x0000000000047947 */ /* 0x000fea0003800000 */
.L_x_17:
[----:B------:R-:W-:-:S07]  /*2030*/  FADD.FTZ R2, R0, R3 ;  /* 0x0000000300027221 */ /* 0x000fce0000010000 */
.L_x_25:
[----:B------:R-:W-:Y:S05]  /*2040*/  BSYNC.RECONVERGENT B1 ;  /* 0x0000000000017941 */ /* 0x000fea0003800200 */
.L_x_15:
[----:B------:R-:W-:-:S04]  /*2050*/  IMAD.MOV.U32 R13, RZ, RZ, 0x0 ;  /* 0x00000000ff0d7424 */ /* 0x000fc800078e00ff */
[----:B0-----:R-:W-:Y:S05]  /*2060*/  RET.REL.NODEC R12 `(cuda_tauSqInv) ;  /* 0xffffffdc0ce47950 */ /* 0x001fea0003c3ffff */
.L_x_26:
[----:B------:R-:W-:-:S00]  /*2070*/  BRA `(.L_x_26) ;  /* 0xfffffffc00fc7947 */ /* 0x000fc0000383ffff */
[----:B------:R-:W-:-:S00]  /*2080*/  NOP ;  /* 0x0000000000007918 */ /* 0x000fc00000000000 */
[----:B------:R-:W-:-:S00]  /*2090*/  NOP ;  /* 0x0000000000007918 */ /* 0x000fc00000000000 */
[----:B------:R-:W-:-:S00]  /*20a0*/  NOP ;  /* 0x0000000000007918 */ /* 0x000fc00000000000 */
[----:B------:R-:W-:-:S00]  /*20b0*/  NOP ;  /* 0x0000000000007918 */ /* 0x000fc00000000000 */
[----:B------:R-:W-:-:S00]  /*20c0*/  NOP ;  /* 0x0000000000007918 */ /* 0x000fc00000000000 */
[----:B------:R-:W-:-:S00]  /*20d0*/  NOP ;  /* 0x0000000000007918 */ /* 0x000fc00000000000 */
[----:B------:R-:W-:-:S00]  /*20e0*/  NOP ;  /* 0x0000000000007918 */ /* 0x000fc00000000000 */
[----:B------:R-:W-:-:S00]  /*20f0*/  NOP ;  /* 0x0000000000007918 */ /* 0x000fc00000000000 */
.L_x_29:


//--------------------- .nv.shared.cuda_tauSqInv  --------------------------
	.section	.nv.shared.cuda_tauSqInv,"aw",@nobits
	.sectionflags	@""
	.align	4
.nv.shared.cuda_tauSqInv:
	.zero		1152


//--------------------- .nv.shared.reserved.0     --------------------------
	.section	.nv.shared.reserved.0,"aw",@nobits
	.weak		__nv_reservedSMEM_offset_0_alias
	.size		__nv_reservedSMEM_offset_0_alias, 0, 64
	.other		__nv_reservedSMEM_offset_0_alias,@"STO_CUDA_RESERVED_SHARED STV_DEFAULT"
__nv_reservedSMEM_offset_0_alias:
	.zero		0
	.zero		64


//--------------------- .nv.constant0.cuda_tauSqInv --------------------------
	.section	.nv.constant0.cuda_tauSqInv,"a",@progbits
	.sectionflags	@""
	.align	4
.nv.constant0.cuda_tauSqInv:
	.zero		944


//--------------------- SYMBOLS --------------------------

	.type		.nv.reservedSmem.offset0,@object
	.size		.nv.reservedSmem.offset0,0x4
	.type		.nv.reservedSmem.cap,@object
	.size		.nv.reservedSmem.cap,0x4
